	.target	sm_100a

	.elftype	@"ET_EXEC"


//--------------------- .note.nv.tkinfo           --------------------------
	.section	.note.nv.tkinfo,"",@"SHT_NOTE"
	.sectionflags	@"SHF_NOTE_NV_TKINFO"
	.tkinfo
        /*0018*/ 	.word	0x00000081
        /*0030*/ 	.string	""
        /*0030*/ 	.string	"ptxas-blackwell"
        /*0030*/ 	.string	"Cuda compilation tools, release 12.9, V12.9.86"
        /*0030*/ 	.string	"Build cuda_12.9.r12.9/compiler.36037853_0"
        /*0030*/ 	.string	"-v  -suppress-debug-info  -lineinfo  -arch sm_100a "



//--------------------- .note.nv.cuver            --------------------------
	.section	.note.nv.cuver,"",@"SHT_NOTE"
	.sectionflags	@"SHF_NOTE_NV_CUVER"
        /*0018*/ 	.short	0x0001
        /*001a*/ 	.short	0x0064
        /*001c*/ 	.short	0x0001
        /*001e*/ 	.short	0x0000
        /*0020*/ 	.short	0x0001
        /*0022*/ 	.short	0x0000


//--------------------- .nv.info                  --------------------------
	.section	.nv.info,"",@"SHT_CUDA_INFO"
	.align	4


	//----- nvinfo : EIATTR_REGCOUNT
	.align		4
        /*0000*/ 	.byte	0x04, 0x2f
        /*0002*/ 	.short	(.L_4 - .L_3)
	.align		4
.L_3:
        /*0004*/ 	.word	index@(gluon_tcgen05)
        /*0008*/ 	.word	0x00000047


	//----- nvinfo : EIATTR_FRAME_SIZE
	.align		4
.L_4:
        /*000c*/ 	.byte	0x04, 0x11
        /*000e*/ 	.short	(.L_6 - .L_5)
	.align		4
.L_5:
        /*0010*/ 	.word	index@($__internal_2_$__cuda_sm10x_tcgen05_guardrail_trap_unallocated_columns_being_dealloced)
        /*0014*/ 	.word	0x00000000


	//----- nvinfo : EIATTR_FRAME_SIZE
	.align		4
.L_6:
        /*0018*/ 	.byte	0x04, 0x11
        /*001a*/ 	.short	(.L_8 - .L_7)
	.align		4
.L_7:
        /*001c*/ 	.word	index@($__internal_1_$__cuda_sm10x_tcgen05_guardrail_trap_phase_invalid_during_alloc)
        /*0020*/ 	.word	0x00000000


	//----- nvinfo : EIATTR_FRAME_SIZE
	.align		4
.L_8:
        /*0024*/ 	.byte	0x04, 0x11
        /*0026*/ 	.short	(.L_10 - .L_9)
	.align		4
.L_9:
        /*0028*/ 	.word	index@($__internal_0_$__cuda_sm10x_tcgen05_guardrail_trap_col_being_dealloced_not_returned_by_alloc)
        /*002c*/ 	.word	0x00000000


	//----- nvinfo : EIATTR_FRAME_SIZE
	.align		4
.L_10:
        /*0030*/ 	.byte	0x04, 0x11
        /*0032*/ 	.short	(.L_12 - .L_11)
	.align		4
.L_11:
        /*0034*/ 	.word	index@(gluon_tcgen05)
        /*0038*/ 	.word	0x00000000


	//----- nvinfo : EIATTR_MIN_STACK_SIZE
	.align		4
.L_12:
        /*003c*/ 	.byte	0x04, 0x12
        /*003e*/ 	.short	(.L_14 - .L_13)
	.align		4
.L_13:
        /*0040*/ 	.word	index@(gluon_tcgen05)
        /*0044*/ 	.word	0x00000000
.L_14:


//--------------------- .nv.info.gluon_tcgen05    --------------------------
	.section	.nv.info.gluon_tcgen05,"",@"SHT_CUDA_INFO"
	.sectionflags	@""
	.align	4


	//----- nvinfo : EIATTR_CUDA_API_VERSION
	.align		4
        /*0000*/ 	.byte	0x04, 0x37
        /*0002*/ 	.short	(.L_16 - .L_15)
.L_15:
        /*0004*/ 	.word	0x00000081


	//----- nvinfo : EIATTR_KPARAM_INFO
	.align		4
.L_16:
        /*0008*/ 	.byte	0x04, 0x17
        /*000a*/ 	.short	(.L_18 - .L_17)
.L_17:
        /*000c*/ 	.word	0x00000000
        /*0010*/ 	.short	0x000a
        /*0012*/ 	.short	0x0048
        /*0014*/ 	.byte	0x00, 0xf4, 0x21, 0x00


	//----- nvinfo : EIATTR_KPARAM_INFO
	.align		4
.L_18:
        /*0018*/ 	.byte	0x04, 0x17
        /*001a*/ 	.short	(.L_20 - .L_19)
.L_19:
        /*001c*/ 	.word	0x00000000
        /*0020*/ 	.short	0x0009
        /*0022*/ 	.short	0x0040
        /*0024*/ 	.byte	0x00, 0xf4, 0x21, 0x00


	//----- nvinfo : EIATTR_KPARAM_INFO
	.align		4
.L_20:
        /*0028*/ 	.byte	0x04, 0x17
        /*002a*/ 	.short	(.L_22 - .L_21)
.L_21:
        /*002c*/ 	.word	0x00000000
        /*0030*/ 	.short	0x0008
        /*0032*/ 	.short	0x0038
        /*0034*/ 	.byte	0x00, 0xf0, 0x21, 0x00


	//----- nvinfo : EIATTR_KPARAM_INFO
	.align		4
.L_22:
        /*0038*/ 	.byte	0x04, 0x17
        /*003a*/ 	.short	(.L_24 - .L_23)
.L_23:
        /*003c*/ 	.word	0x00000000
        /*0040*/ 	.short	0x0007
        /*0042*/ 	.short	0x0030
        /*0044*/ 	.byte	0x00, 0xf0, 0x21, 0x00


	//----- nvinfo : EIATTR_KPARAM_INFO
	.align		4
.L_24:
        /*0048*/ 	.byte	0x04, 0x17
        /*004a*/ 	.short	(.L_26 - .L_25)
.L_25:
        /*004c*/ 	.word	0x00000000
        /*0050*/ 	.short	0x0006
        /*0052*/ 	.short	0x0028
        /*0054*/ 	.byte	0x00, 0xf0, 0x21, 0x00


	//----- nvinfo : EIATTR_KPARAM_INFO
	.align		4
.L_26:
        /*0058*/ 	.byte	0x04, 0x17
        /*005a*/ 	.short	(.L_28 - .L_27)
.L_27:
        /*005c*/ 	.word	0x00000000
        /*0060*/ 	.short	0x0005
        /*0062*/ 	.short	0x0020
        /*0064*/ 	.byte	0x00, 0xf0, 0x11, 0x00


	//----- nvinfo : EIATTR_KPARAM_INFO
	.align		4
.L_28:
        /*0068*/ 	.byte	0x04, 0x17
        /*006a*/ 	.short	(.L_30 - .L_29)
.L_29:
        /*006c*/ 	.word	0x00000000
        /*0070*/ 	.short	0x0004
        /*0072*/ 	.short	0x001c
        /*0074*/ 	.byte	0x00, 0xf0, 0x11, 0x00


	//----- nvinfo : EIATTR_KPARAM_INFO
	.align		4
.L_30:
        /*0078*/ 	.byte	0x04, 0x17
        /*007a*/ 	.short	(.L_32 - .L_31)
.L_31:
        /*007c*/ 	.word	0x00000000
        /*0080*/ 	.short	0x0003
        /*0082*/ 	.short	0x0018
        /*0084*/ 	.byte	0x00, 0xf0, 0x11, 0x00


	//----- nvinfo : EIATTR_KPARAM_INFO
	.align		4
.L_32:
        /*0088*/ 	.byte	0x04, 0x17
        /*008a*/ 	.short	(.L_34 - .L_33)
.L_33:
        /*008c*/ 	.word	0x00000000
        /*0090*/ 	.short	0x0002
        /*0092*/ 	.short	0x0010
        /*0094*/ 	.byte	0x00, 0xf4, 0x21, 0x00


	//----- nvinfo : EIATTR_KPARAM_INFO
	.align		4
.L_34:
        /*0098*/ 	.byte	0x04, 0x17
        /*009a*/ 	.short	(.L_36 - .L_35)
.L_35:
        /*009c*/ 	.word	0x00000000
        /*00a0*/ 	.short	0x0001
        /*00a2*/ 	.short	0x0008
        /*00a4*/ 	.byte	0x00, 0xf4, 0x21, 0x00


	//----- nvinfo : EIATTR_KPARAM_INFO
	.align		4
.L_36:
        /*00a8*/ 	.byte	0x04, 0x17
        /*00aa*/ 	.short	(.L_38 - .L_37)
.L_37:
        /*00ac*/ 	.word	0x00000000
        /*00b0*/ 	.short	0x0000
        /*00b2*/ 	.short	0x0000
        /*00b4*/ 	.byte	0x00, 0xf4, 0x21, 0x00


	//----- nvinfo : EIATTR_AT_ENTRY_FRAGMENTS
	.align		4
.L_38:
        /*00b8*/ 	.byte	0x04, 0x4f
        /*00ba*/ 	.short	(.L_40 - .L_39)


	//   ....[0]....
.L_39:
        /*00bc*/ 	.word	0x00000004


	//----- nvinfo : EIATTR_RESERVED_SMEM_USED
	.align		4
.L_40:
        /*00c0*/ 	.byte	0x01, 0x41
	.zero		2


	//----- nvinfo : EIATTR_SPARSE_MMA_MASK
	.align		4
        /*00c4*/ 	.byte	0x03, 0x50
        /*00c6*/ 	.short	0x0000


	//----- nvinfo : EIATTR_TCGEN05_1CTA_USED
	.align		4
        /*00c8*/ 	.byte	0x01, 0x51
	.zero		2


	//----- nvinfo : EIATTR_MAXREG_COUNT
	.align		4
        /*00cc*/ 	.byte	0x03, 0x1b
        /*00ce*/ 	.short	0x00ff


	//----- nvinfo : EIATTR_NUM_BARRIERS
	.align		4
        /*00d0*/ 	.byte	0x02, 0x4c
        /*00d2*/ 	.byte	0x01
	.zero		1


	//----- nvinfo : EIATTR_INT_WARP_WIDE_INSTR_OFFSETS
	.align		4
        /*00d4*/ 	.byte	0x04, 0x31
        /*00d6*/ 	.short	(.L_42 - .L_41)


	//   ....[0]....
.L_41:
        /*00d8*/ 	.word	0x00001620


	//   ....[1]....
        /*00dc*/ 	.word	0x00001640


	//   ....[2]....
        /*00e0*/ 	.word	0x000016c0


	//   ....[3]....
        /*00e4*/ 	.word	0x00001990


	//   ....[4]....
        /*00e8*/ 	.word	0x000019a0


	//   ....[5]....
        /*00ec*/ 	.word	0x00001a00


	//   ....[6]....
        /*00f0*/ 	.word	0x00001a10


	//   ....[7]....
        /*00f4*/ 	.word	0x00001c60


	//   ....[8]....
        /*00f8*/ 	.word	0x00001c70


	//   ....[9]....
        /*00fc*/ 	.word	0x00001df0


	//   ....[10]....
        /*0100*/ 	.word	0x00001e20


	//   ....[11]....
        /*0104*/ 	.word	0x00001e50


	//   ....[12]....
        /*0108*/ 	.word	0x00001e70


	//   ....[13]....
        /*010c*/ 	.word	0x00002090


	//   ....[14]....
        /*0110*/ 	.word	0x000020a0


	//   ....[15]....
        /*0114*/ 	.word	0x000023e0


	//   ....[16]....
        /*0118*/ 	.word	0x000023f0


	//   ....[17]....
        /*011c*/ 	.word	0x00002860


	//   ....[18]....
        /*0120*/ 	.word	0x000028b0


	//----- nvinfo : EIATTR_COOP_GROUP_MASK_REGIDS
	.align		4
.L_42:
        /*0124*/ 	.byte	0x04, 0x29
        /*0126*/ 	.short	(.L_44 - .L_43)


	//   ....[0]....
.L_43:
        /*0128*/ 	.word	0xffffffff


	//   ....[1]....
        /*012c*/ 	.word	0xffffffff


	//   ....[2]....
        /*0130*/ 	.word	0xffffffff


	//   ....[3]....
        /*0134*/ 	.word	0xffffffff


	//   ....[4]....
        /*0138*/ 	.word	0xffffffff


	//   ....[5]....
        /*013c*/ 	.word	0xffffffff


	//   ....[6]....
        /*0140*/ 	.word	0xffffffff


	//   ....[7]....
        /*0144*/ 	.word	0xffffffff


	//   ....[8]....
        /*0148*/ 	.word	0xffffffff


	//   ....[9]....
        /*014c*/ 	.word	0xffffffff


	//----- nvinfo : EIATTR_COOP_GROUP_INSTR_OFFSETS
	.align		4
.L_44:
        /*0150*/ 	.byte	0x04, 0x28
        /*0152*/ 	.short	(.L_46 - .L_45)


	//   ....[0]....
.L_45:
        /*0154*/ 	.word	0x00000050


	//   ....[1]....
        /*0158*/ 	.word	0x00000310


	//   ....[2]....
        /*015c*/ 	.word	0x000004f0


	//   ....[3]....
        /*0160*/ 	.word	0x000009a0


	//   ....[4]....
        /*0164*/ 	.word	0x00000ae0


	//   ....[5]....
        /*0168*/ 	.word	0x00000f50


	//   ....[6]....
        /*016c*/ 	.word	0x00001090


	//   ....[7]....
        /*0170*/ 	.word	0x000014e0


	//   ....[8]....
        /*0174*/ 	.word	0x000026f0


	//   ....[9]....
        /*0178*/ 	.word	0x00002960


	//----- nvinfo : EIATTR_VRC_CTA_INIT_COUNT
	.align		4
.L_46:
        /*017c*/ 	.byte	0x02, 0x4a
        /*017e*/ 	.byte	0x80
	.zero		1


	//----- nvinfo : EIATTR_MBARRIER_INSTR_OFFSETS
	.align		4
        /*0180*/ 	.byte	0x04, 0x39
        /*0182*/ 	.short	(.L_48 - .L_47)


	//   ....[0]....
.L_47:
        /*0184*/ 	.word	0x000016e0
        /*0188*/ 	.word	0x000000ff
        /*018c*/ 	.word	0x00009000
        /*0190*/ 	.short	0x0100
        /*0192*/ 	.byte	0x08
	.zero		1


	//   ....[1]....
        /*0194*/ 	.word	0x000016f0
        /*0198*/ 	.word	0x000000ff
        /*019c*/ 	.word	0x00009020
        /*01a0*/ 	.short	0x0100
        /*01a2*/ 	.byte	0x08
	.zero		1


	//   ....[2]....
        /*01a4*/ 	.word	0x000017a0
        /*01a8*/ 	.word	0x000000ff
        /*01ac*/ 	.word	0x00009008
        /*01b0*/ 	.short	0x0100
        /*01b2*/ 	.byte	0x08
	.zero		1


	//   ....[3]....
        /*01b4*/ 	.word	0x000017b0
        /*01b8*/ 	.word	0x000000ff
        /*01bc*/ 	.word	0x00009028
        /*01c0*/ 	.short	0x0100
        /*01c2*/ 	.byte	0x08
	.zero		1


	//   ....[4]....
        /*01c4*/ 	.word	0x000018c0
        /*01c8*/ 	.word	0x000000ff
        /*01cc*/ 	.word	0x00009010
        /*01d0*/ 	.short	0x0100
        /*01d2*/ 	.byte	0x08
	.zero		1


	//   ....[5]....
        /*01d4*/ 	.word	0x000018d0
        /*01d8*/ 	.word	0x000000ff
        /*01dc*/ 	.word	0x00009030
        /*01e0*/ 	.short	0x0100
        /*01e2*/ 	.byte	0x08
	.zero		1


	//   ....[6]....
        /*01e4*/ 	.word	0x00001aa0
        /*01e8*/ 	.word	0x000000ff
        /*01ec*/ 	.word	0x00009000
        /*01f0*/ 	.short	0x010a
        /*01f2*/ 	.byte	0x08
	.zero		1


	//   ....[7]....
        /*01f4*/ 	.word	0x00001cc0
        /*01f8*/ 	.word	0x000000ff
        /*01fc*/ 	.word	0x00009020
        /*0200*/ 	.short	0x010a
        /*0202*/ 	.byte	0x08
	.zero		1


	//   ....[8]....
        /*0204*/ 	.word	0x00001ef0
        /*0208*/ 	.word	0x000000ff
        /*020c*/ 	.word	0x00009000
        /*0210*/ 	.short	0x010a
        /*0212*/ 	.byte	0x1c
	.zero		1


	//   ....[9]....
        /*0214*/ 	.word	0x000020e0
        /*0218*/ 	.word	0x000000ff
        /*021c*/ 	.word	0x00009020
        /*0220*/ 	.short	0x010a
        /*0222*/ 	.byte	0x1c
	.zero		1


	//   ....[10]....
        /*0224*/ 	.word	0x000021c0
        /*0228*/ 	.word	0x000000ff
        /*022c*/ 	.word	0x00009000
        /*0230*/ 	.short	0x0108
        /*0232*/ 	.byte	0x08
	.zero		1


	//   ....[11]....
        /*0234*/ 	.word	0x000021d0
        /*0238*/ 	.word	0x000000ff
        /*023c*/ 	.word	0x00009020
        /*0240*/ 	.short	0x0108
        /*0242*/ 	.byte	0x08
	.zero		1


	//   ....[12]....
        /*0244*/ 	.word	0x00002220
        /*0248*/ 	.word	0x000000ff
        /*024c*/ 	.word	0x00009008
        /*0250*/ 	.short	0x0108
        /*0252*/ 	.byte	0x08
	.zero		1


	//   ....[13]....
        /*0254*/ 	.word	0x00002230
        /*0258*/ 	.word	0x000000ff
        /*025c*/ 	.word	0x00009028
        /*0260*/ 	.short	0x0108
        /*0262*/ 	.byte	0x08
	.zero		1


	//   ....[14]....
        /*0264*/ 	.word	0x00002280
        /*0268*/ 	.word	0x000000ff
        /*026c*/ 	.word	0x00009010
        /*0270*/ 	.short	0x0108
        /*0272*/ 	.byte	0x08
	.zero		1


	//   ....[15]....
        /*0274*/ 	.word	0x00002290
        /*0278*/ 	.word	0x000000ff
        /*027c*/ 	.word	0x00009030
        /*0280*/ 	.short	0x0108
        /*0282*/ 	.byte	0x08
	.zero		1


	//   ....[16]....
        /*0284*/ 	.word	0x00002980
        /*0288*/ 	.word	0x000000ff
        /*028c*/ 	.word	0x00009000
        /*0290*/ 	.short	0x010a
        /*0292*/ 	.byte	0x08
	.zero		1


	//   ....[17]....
        /*0294*/ 	.word	0x000029b0
        /*0298*/ 	.word	0x000000ff
        /*029c*/ 	.word	0x00009020
        /*02a0*/ 	.short	0x010a
        /*02a2*/ 	.byte	0x08
	.zero		1


	//   ....[18]....
        /*02a4*/ 	.word	0x000029e0
        /*02a8*/ 	.word	0x000000ff
        /*02ac*/ 	.word	0x00009000
        /*02b0*/ 	.short	0x010a
        /*02b2*/ 	.byte	0x1c
	.zero		1


	//   ....[19]....
        /*02b4*/ 	.word	0x00002a10
        /*02b8*/ 	.word	0x000000ff
        /*02bc*/ 	.word	0x00009020
        /*02c0*/ 	.short	0x010a
        /*02c2*/ 	.byte	0x1c
	.zero		1


	//----- nvinfo : EIATTR_NUM_MBARRIERS
	.align		4
.L_48:
        /*02c4*/ 	.byte	0x03, 0x38
        /*02c6*/ 	.short	0x0006


	//----- nvinfo : EIATTR_EXIT_INSTR_OFFSETS
	.align		4
        /*02c8*/ 	.byte	0x04, 0x1c
        /*02ca*/ 	.short	(.L_50 - .L_49)


	//   ....[0]....
.L_49:
        /*02cc*/ 	.word	0x00002970


	//----- nvinfo : EIATTR_REQNTID
	.align		4
.L_50:
        /*02d0*/ 	.byte	0x04, 0x10
        /*02d2*/ 	.short	(.L_52 - .L_51)
.L_51:
        /*02d4*/ 	.word	0x00000080
        /*02d8*/ 	.word	0x00000001
        /*02dc*/ 	.word	0x00000001


	//----- nvinfo : EIATTR_CRS_STACK_SIZE
	.align		4
.L_52:
        /*02e0*/ 	.byte	0x04, 0x1e
        /*02e2*/ 	.short	(.L_54 - .L_53)
.L_53:
        /*02e4*/ 	.word	0x00000000


	//----- nvinfo : EIATTR_CBANK_PARAM_SIZE
	.align		4
.L_54:
        /*02e8*/ 	.byte	0x03, 0x19
        /*02ea*/ 	.short	0x0050


	//----- nvinfo : EIATTR_PARAM_CBANK
	.align		4
        /*02ec*/ 	.byte	0x04, 0x0a
        /*02ee*/ 	.short	(.L_56 - .L_55)
	.align		4
.L_55:
        /*02f0*/ 	.word	index@(.nv.constant0.gluon_tcgen05)
        /*02f4*/ 	.short	0x0380
        /*02f6*/ 	.short	0x0050


	//----- nvinfo : EIATTR_SW_WAR
	.align		4
.L_56:
        /*02f8*/ 	.byte	0x04, 0x36
        /*02fa*/ 	.short	(.L_58 - .L_57)
.L_57:
        /*02fc*/ 	.word	0x00000008
.L_58:


//--------------------- .nv.compat                --------------------------
	.section	.nv.compat,"",@"SHT_CUDA_COMPAT_INFO"
	.align	4
        /*0000*/ 	.byte	0x02, 0x02, 0x02, 0x00, 0x02, 0x05, 0x05, 0x00, 0x02, 0x03, 0x03, 0x00, 0x02, 0x06, 0x01, 0x00


//--------------------- .nv.callgraph             --------------------------
	.section	.nv.callgraph,"",@"SHT_CUDA_CALLGRAPH"
	.align	4
	.sectionentsize	8
	.align		4
        /*0000*/ 	.word	0x00000000
	.align		4
        /*0004*/ 	.word	0xffffffff
	.align		4
        /*0008*/ 	.word	0x00000000
	.align		4
        /*000c*/ 	.word	0xfffffffe
	.align		4
        /*0010*/ 	.word	0x00000000
	.align		4
        /*0014*/ 	.word	0xfffffffd
	.align		4
        /*0018*/ 	.word	0x00000000
	.align		4
        /*001c*/ 	.word	0xfffffffc


//--------------------- .text.gluon_tcgen05       --------------------------
	.section	.text.gluon_tcgen05,"ax",@progbits
	.align	128
        .global         gluon_tcgen05
        .type           gluon_tcgen05,@function
        .size           gluon_tcgen05,(.L_x_81 - gluon_tcgen05)
        .other          gluon_tcgen05,@"STO_CUDA_ENTRY STV_DEFAULT"
gluon_tcgen05:
.text.gluon_tcgen05:
[----:B------:R-:W1:Y:S01]  /*0000*/  LDC R1, c[0x0][0x37c] ;  /* 0x0000df00ff017b82 */ /* 0x000e620000000800 */
[----:B------:R-:W2:Y:S02]  /*0010*/  S2R R0, SR_TID.X ;  /* 0x0000000000007919 */ /* 0x000ea40000002100 */
[----:B--2---:R-:W-:-:S13]  /*0020*/  ISETP.GE.U32.AND P2, PT, R0, 0x20, PT ;  /* 0x000000200000780c */ /* 0x004fda0003f46070 */
[----:B------:R-:W-:Y:S05]  /*0030*/  @P2 BRA `(.L_x_0) ;  /* 0x0000000000b82947 */ /* 0x000fea0003800000 */
[----:B------:R-:W2:Y:S01]  /*0040*/  S2UR UR6, SR_CgaCtaId ;  /* 0x00000000000679c3 */ /* 0x000ea20000008800 */
[----:B------:R-:W-:Y:S01]  /*0050*/  NOP ;  /* 0x0000000000007918 */ /* 0x000fe20000000000 */
[----:B------:R-:W-:Y:S02]  /*0060*/  UMOV UR4, 0x40 ;  /* 0x0000004000047882 */ /* 0x000fe40000000000 */
[----:B--2---:R-:W-:-:S09]  /*0070*/  ULEA UR4, UR6, UR4, 0x18 ;  /* 0x0000000406047291 */ /* 0x004fd2000f8ec0ff */
[----:B------:R-:W2:Y:S01]  /*0080*/  LDS.U8 R2, [UR4] ;  /* 0x00000004ff027984 */ /* 0x000ea20008000000 */
[----:B------:R-:W-:Y:S02]  /*0090*/  UMOV UR4, 0x400 ;  /* 0x0000040000047882 */ /* 0x000fe40000000000 */
[----:B------:R-:W-:Y:S01]  /*00a0*/  ULEA UR4, UR6, UR4, 0x18 ;  /* 0x0000000406047291 */ /* 0x000fe2000f8ec0ff */
[----:B--2---:R-:W-:-:S13]  /*00b0*/  ISETP.NE.AND P0, PT, R2, RZ, PT ;  /* 0x000000ff0200720c */ /* 0x004fda0003f05270 */
[----:B------:R-:W-:Y:S05]  /*00c0*/  @P0 BRA `(.L_x_1) ;  /* 0x00000000007c0947 */ /* 0x000fea0003800000 */
[----:B------:R-:W-:-:S13]  /*00d0*/  ELECT P0, URZ, PT ;  /* 0x0000000000ff782f */ /* 0x000fda0003800000 */
[----:B------:R-:W-:Y:S05]  /*00e0*/  @!P0 BRA `(.L_x_2) ;  /* 0x0000000000848947 */ /* 0x000fea0003800000 */
[----:B------:R-:W-:Y:S01]  /*00f0*/  UMOV UR5, 0x4 ;  /* 0x0000000400057882 */ /* 0x000fe20000000000 */
[----:B------:R-:W-:Y:S02]  /*0100*/  IMAD.MOV.U32 R5, RZ, RZ, 0x1 ;  /* 0x00000001ff057424 */ /* 0x000fe400078e00ff */
[----:B------:R-:W-:Y:S02]  /*0110*/  IMAD.MOV.U32 R3, RZ, RZ, 0xf ;  /* 0x0000000fff037424 */ /* 0x000fe400078e00ff */
[----:B------:R-:W-:Y:S04]  /*0120*/  DEPBAR.LE SB2, 0x36 ;  /* 0x0000ad800000791a */ /* 0x000fe80000000000 */
[----:B------:R-:W2:Y:S02]  /*0130*/  UTCATOMSWS.FIND_AND_SET.ALIGN UP0, UR5, UR5 ;  /* 0x00000005000575e3 */ /* 0x000ea40008000800 */
[----:B--2---:R-:W-:-:S04]  /*0140*/  PLOP3.LUT P0, PT, PT, PT, UP0, 0x80, 0x8 ;  /* 0x000000000008781c */ /* 0x004fc80003f0f008 */
[----:B------:R-:W-:-:S04]  /*0150*/  SEL R2, RZ, 0xffffffff, !P0 ;  /* 0xffffffffff027807 */ /* 0x000fc80004000000 */
[----:B------:R-:W-:Y:S01]  /*0160*/  ISETP.NE.AND P0, PT, R2, RZ, PT ;  /* 0x000000ff0200720c */ /* 0x000fe20003f05270 */
[----:B------:R-:W-:-:S12]  /*0170*/  IMAD.U32 R2, RZ, RZ, UR5 ;  /* 0x00000005ff027e24 */ /* 0x000fd8000f8e00ff */
[----:B------:R-:W-:Y:S05]  /*0180*/  @P0 BRA `(.L_x_3) ;  /* 0x0000000000240947 */ /* 0x000fea0003800000 */
.L_x_4:
[----:B------:R-:W-:Y:S05]  /*0190*/  NANOSLEEP 0x64 ;  /* 0x000000640000795d */ /* 0x000fea0003800000 */
[----:B------:R-:W-:-:S05]  /*01a0*/  UMOV UR5, 0x4 ;  /* 0x0000000400057882 */ /* 0x000fca0000000000 */
[----:B------:R-:W-:Y:S04]  /*01b0*/  DEPBAR.LE SB2, 0x36 ;  /* 0x0000ad800000791a */ /* 0x000fe80000000000 */
[----:B------:R-:W2:Y:S02]  /*01c0*/  UTCATOMSWS.FIND_AND_SET.ALIGN UP0, UR5, UR5 ;  /* 0x00000005000575e3 */ /* 0x000ea40008000800 */
[----:B--2---:R-:W-:-:S04]  /*01d0*/  PLOP3.LUT P0, PT, PT, PT, UP0, 0x80, 0x8 ;  /* 0x000000000008781c */ /* 0x004fc80003f0f008 */
[----:B------:R-:W-:-:S04]  /*01e0*/  SEL R2, RZ, 0xffffffff, !P0 ;  /* 0xffffffffff027807 */ /* 0x000fc80004000000 */
[----:B------:R-:W-:Y:S01]  /*01f0*/  ISETP.NE.AND P0, PT, R2, RZ, PT ;  /* 0x000000ff0200720c */ /* 0x000fe20003f05270 */
[----:B------:R-:W-:-:S12]  /*0200*/  IMAD.U32 R2, RZ, RZ, UR5 ;  /* 0x00000005ff027e24 */ /* 0x000fd8000f8e00ff */
[----:B------:R-:W-:Y:S05]  /*0210*/  @!P0 BRA `(.L_x_4) ;  /* 0xfffffffc00dc8947 */ /* 0x000fea000383ffff */
.L_x_3:
[C---:B------:R-:W-:Y:S01]  /*0220*/  VIADD R4, R2.reuse, 0x10 ;  /* 0x0000001002047836 */ /* 0x040fe20000000000 */
[----:B------:R-:W-:Y:S01]  /*0230*/  UMOV UR5, 0x50 ;  /* 0x0000005000057882 */ /* 0x000fe20000000000 */
[----:B------:R-:W-:Y:S01]  /*0240*/  SHF.L.U32 R3, R3, R2, RZ ;  /* 0x0000000203037219 */ /* 0x000fe200000006ff */
[----:B------:R-:W-:Y:S01]  /*0250*/  ULEA UR5, UR6, UR5, 0x18 ;  /* 0x0000000506057291 */ /* 0x000fe2000f8ec0ff */
[----:B------:R-:W-:Y:S01]  /*0260*/  IMAD.SHL.U32 R2, R2, 0x20, RZ ;  /* 0x0000002002027824 */ /* 0x000fe200078e00ff */
[----:B------:R-:W-:-:S04]  /*0270*/  SHF.L.U32 R4, R5, R4, RZ ;  /* 0x0000000405047219 */ /* 0x000fc800000006ff */
[----:B------:R-:W-:-:S05]  /*0280*/  LOP3.LUT R3, R4, R3, RZ, 0xfc, !PT ;  /* 0x0000000304037212 */ /* 0x000fca00078efcff */
[----:B------:R2:W-:Y:S04]  /*0290*/  ATOMS.OR RZ, [UR5], R3 ;  /* 0x00000003ffff798c */ /* 0x0005e8000b000005 */
[----:B------:R2:W-:Y:S01]  /*02a0*/  STS [UR4], R2 ;  /* 0x00000002ff007988 */ /* 0x0005e20008000804 */
[----:B------:R-:W-:Y:S05]  /*02b0*/  BRA `(.L_x_2) ;  /* 0x0000000000107947 */ /* 0x000fea0003800000 */
.L_x_1:
[----:B------:R-:W-:Y:S01]  /*02c0*/  IMAD.MOV.U32 R3, RZ, RZ, -0x1 ;  /* 0xffffffffff037424 */ /* 0x000fe200078e00ff */
[----:B------:R-:W-:-:S04]  /*02d0*/  MOV R2, 0x300 ;  /* 0x0000030000027802 */ /* 0x000fc80000000f00 */
[----:B------:R2:W-:Y:S03]  /*02e0*/  STS [UR4], R3 ;  /* 0x00000003ff007988 */ /* 0x0005e60008000804 */
[----:B-12---:R-:W-:Y:S05]  /*02f0*/  CALL.REL.NOINC `($__internal_1_$__cuda_sm10x_tcgen05_guardrail_trap_phase_invalid_during_alloc) ;  /* 0x0000002400dc7944 */ /* 0x006fea0003c00000 */
.L_x_2:
[----:B------:R-:W-:Y:S05]  /*0300*/  WARPSYNC.ALL ;  /* 0x0000000000007948 */ /* 0x000fea0003800000 */
[----:B------:R-:W-:Y:S01]  /*0310*/  NOP ;  /* 0x0000000000007918 */ /* 0x000fe20000000000 */
.L_x_0:
[----:B------:R-:W3:Y:S08]  /*0320*/  S2UR UR4, SR_CgaCtaId ;  /* 0x00000000000479c3 */ /* 0x000ef00000008800 */
[----:B------:R-:W-:Y:S01]  /*0330*/  BAR.SYNC.DEFER_BLOCKING 0x0 ;  /* 0x0000000000007b1d */ /* 0x000fe20000010000 */
[----:B------:R-:W-:-:S05]  /*0340*/  LOP3.LUT R68, R0, 0x7f, RZ, 0xc0, !PT ;  /* 0x0000007f00447812 */ /* 0x000fca00078ec0ff */
[----:B------:R-:W-:Y:S02]  /*0350*/  UMOV UR8, 0x400 ;  /* 0x0000040000087882 */ /* 0x000fe40000000000 */
[----:B------:R-:W4:Y:S08]  /*0360*/  LDC R10, c[0x0][0x3a0] ;  /* 0x0000e800ff0a7b82 */ /* 0x000f300000000800 */
[----:B------:R-:W5:Y:S01]  /*0370*/  S2UR UR9, SR_CTAID.Y ;  /* 0x00000000000979c3 */ /* 0x000f620000002600 */
[----:B---3--:R-:W-:-:S09]  /*0380*/  ULEA UR8, UR4, UR8, 0x18 ;  /* 0x0000000804087291 */ /* 0x008fd2000f8ec0ff */
[----:B--2---:R-:W2:Y:S01]  /*0390*/  LDS R3, [UR8] ;  /* 0x00000008ff037984 */ /* 0x004ea20008000800 */
[----:B------:R-:W-:Y:S06]  /*03a0*/  BAR.SYNC.DEFER_BLOCKING 0x0 ;  /* 0x0000000000007b1d */ /* 0x000fec0000010000 */
[----:B------:R-:W-:Y:S05]  /*03b0*/  @P2 BRA `(.L_x_5) ;  /* 0x0000000000182947 */ /* 0x000fea0003800000 */
[----:B------:R-:W-:Y:S01]  /*03c0*/  ELECT P0, URZ, PT ;  /* 0x0000000000ff782f */ /* 0x000fe20003800000 */
[----:B------:R-:W-:Y:S01]  /*03d0*/  IMAD.MOV.U32 R2, RZ, RZ, 0x1 ;  /* 0x00000001ff027424 */ /* 0x000fe200078e00ff */
[----:B------:R-:W-:Y:S01]  /*03e0*/  UMOV UR5, 0x40 ;  /* 0x0000004000057882 */ /* 0x000fe20000000000 */
[----:B------:R-:W-:Y:S01]  /*03f0*/  UVIRTCOUNT.DEALLOC.SMPOOL 0x80 ;  /* 0x000000800000784c */ /* 0x000fe20000000000 */
[----:B------:R-:W-:-:S09]  /*0400*/  ULEA UR5, UR4, UR5, 0x18 ;  /* 0x0000000504057291 */ /* 0x000fd2000f8ec0ff */
[----:B------:R3:W-:Y:S03]  /*0410*/  @P0 STS.U8 [UR5], R2 ;  /* 0x00000002ff000988 */ /* 0x0007e60008000005 */
.L_x_5:
[----:B------:R-:W3:Y:S01]  /*0420*/  S2UR UR4, SR_CTAID.Z ;  /* 0x00000000000479c3 */ /* 0x000ee20000002700 */
[----:B------:R-:W5:Y:S01]  /*0430*/  LDCU UR5, c[0x0][0x370] ;  /* 0x00006e00ff0577ac */ /* 0x000f620008000800 */
[----:B------:R-:W-:Y:S01]  /*0440*/  ISETP.GE.U32.AND P0, PT, R68, 0x20, PT ;  /* 0x000000204400780c */ /* 0x000fe20003f06070 */
[----:B----4-:R-:W-:Y:S01]  /*0450*/  VIADD R5, R10, 0xffffffff ;  /* 0xffffffff0a057836 */ /* 0x010fe20000000000 */
[C---:B------:R-:W-:Y:S01]  /*0460*/  ISETP.NE.U32.AND P3, PT, R68.reuse, RZ, PT ;  /* 0x000000ff4400720c */ /* 0x040fe20003f65070 */
[----:B------:R-:W3:Y:S01]  /*0470*/  LDCU UR6, c[0x0][0x374] ;  /* 0x00006e80ff0677ac */ /* 0x000ee20008000800 */
[----:B------:R-:W-:Y:S01]  /*0480*/  LEA R4, R68, UR8, 0x2 ;  /* 0x0000000844047c11 */ /* 0x000fe2000f8e10ff */
[----:B------:R-:W-:Y:S01]  /*0490*/  BSSY.RECONVERGENT B0, `(.L_x_6) ;  /* 0x0000015000007945 */ /* 0x000fe20003800200 */
[----:B------:R-:W5:Y:S01]  /*04a0*/  S2UR UR7, SR_CTAID.X ;  /* 0x00000000000779c3 */ /* 0x000f620000002500 */
[----:B------:R-:W4:Y:S01]  /*04b0*/  LDCU.64 UR20, c[0x0][0x3c0] ;  /* 0x00007800ff1477ac */ /* 0x000f220008000a00 */
[----:B--2---:R-:W-:-:S05]  /*04c0*/  R2UR UR23, R3 ;  /* 0x00000000031772ca */ /* 0x004fca00000e0000 */
[----:B------:R2:W-:Y:S01]  /*04d0*/  @!P0 STS [R4], RZ ;  /* 0x000000ff04008388 */ /* 0x0005e20000000800 */
[----:B------:R-:W1:Y:S01]  /*04e0*/  LDC R6, c[0x0][0x398] ;  /* 0x0000e600ff067b82 */ /* 0x000e620000000800 */
[----:B------:R-:W-:Y:S02]  /*04f0*/  NOP ;  /* 0x0000000000007918 */ /* 0x000fe40000000000 */
[----:B------:R2:W-:Y:S01]  /*0500*/  @!P3 STS [UR8+0x20], R5 ;  /* 0x00002005ff00b988 */ /* 0x0005e20008000808 */
[----:B---3-5:R-:W-:-:S04]  /*0510*/  UIMAD UR4, UR4, UR6, UR9 ;  /* 0x00000006040472a4 */ /* 0x028fc8000f8e0209 */
[----:B------:R-:W-:-:S04]  /*0520*/  UIMAD UR4, UR4, UR5, UR7 ;  /* 0x00000005040472a4 */ /* 0x000fc8000f8e0207 */
[----:B------:R-:W-:-:S04]  /*0530*/  UIMAD UR4, UR4, 0x180, URZ ;  /* 0x00000180040478a4 */ /* 0x000fc8000f8e02ff */
[----:B----4-:R-:W-:Y:S01]  /*0540*/  UIADD3 UR24, UP0, UPT, UR4, UR20, URZ ;  /* 0x0000001404187290 */ /* 0x010fe2000ff1e0ff */
[----:B-1----:R-:W-:-:S03]  /*0550*/  VIADD R6, R6, 0xffffffff ;  /* 0xffffffff06067836 */ /* 0x002fc60000000000 */
[----:B------:R-:W-:Y:S01]  /*0560*/  ULEA.HI.X.SX32 UR25, UR4, UR21, 0x1, UP0 ;  /* 0x0000001504197291 */ /* 0x000fe200080f0eff */
[----:B--2---:R-:W-:Y:S11]  /*0570*/  @P3 BRA `(.L_x_7) ;  /* 0x0000000000183947 */ /* 0x004ff60003800000 */
[----:B------:R-:W1:Y:S01]  /*0580*/  LDS R2, [UR8+0x8] ;  /* 0x00000808ff027984 */ /* 0x000e620008000800 */
[----:B------:R-:W2:Y:S01]  /*0590*/  LDC.64 R8, c[0x0][0x380] ;  /* 0x0000e000ff087b82 */ /* 0x000ea20000000a00 */
[----:B------:R-:W-:Y:S02]  /*05a0*/  IMAD.MOV.U32 R3, RZ, RZ, 0x70 ;  /* 0x00000070ff037424 */ /* 0x000fe400078e00ff */
[----:B--2---:R2:W-:Y:S03]  /*05b0*/  STS.64 [UR8], R8 ;  /* 0x00000008ff007988 */ /* 0x0045e60008000a08 */
[----:B-1----:R-:W-:-:S05]  /*05c0*/  LOP3.LUT R2, R2, 0x10, R3, 0xd8, !PT ;  /* 0x0000001002027812 */ /* 0x002fca00078ed803 */
[----:B------:R2:W-:Y:S02]  /*05d0*/  STS [UR8+0x8], R2 ;  /* 0x00000802ff007988 */ /* 0x0005e40008000808 */
.L_x_7:
[----:B------:R-:W-:Y:S05]  /*05e0*/  BSYNC.RECONVERGENT B0 ;  /* 0x0000000000007941 */ /* 0x000fea0003800200 */
.L_x_6:
[----:B------:R-:W-:Y:S04]  /*05f0*/  BSSY.RECONVERGENT B0, `(.L_x_8) ;  /* 0x000000a000007945 */ /* 0x000fe80003800200 */
[----:B------:R-:W-:Y:S05]  /*0600*/  @P3 BRA `(.L_x_9) ;  /* 0x0000000000203947 */ /* 0x000fea0003800000 */
[----:B--2---:R-:W1:Y:S01]  /*0610*/  LDS R2, [UR8+0x34] ;  /* 0x00003408ff027984 */ /* 0x004e620008000800 */
[----:B------:R-:W-:Y:S02]  /*0620*/  IMAD.MOV.U32 R3, RZ, RZ, 0x3f000000 ;  /* 0x3f000000ff037424 */ /* 0x000fe400078e00ff */
[----:B------:R-:W-:Y:S01]  /*0630*/  @!P3 IMAD.MOV.U32 R7, RZ, RZ, 0x3f ;  /* 0x0000003fff07b424 */ /* 0x000fe200078e00ff */
[----:B------:R-:W2:Y:S02]  /*0640*/  @!P3 LDS R8, [UR8+0x38] ;  /* 0x00003808ff08b984 */ /* 0x000ea40008000800 */
[----:B-1----:R-:W-:Y:S02]  /*0650*/  LOP3.LUT R2, R2, 0xff000000, R3, 0xb8, !PT ;  /* 0xff00000002027812 */ /* 0x002fe400078eb803 */
[----:B--2---:R-:W-:-:S03]  /*0660*/  @!P3 LOP3.LUT R3, R8, 0xff, R7, 0xb8, !PT ;  /* 0x000000ff0803b812 */ /* 0x004fc600078eb807 */
[----:B------:R1:W-:Y:S04]  /*0670*/  STS [UR8+0x34], R2 ;  /* 0x00003402ff007988 */ /* 0x0003e80008000808 */
[----:B------:R1:W-:Y:S02]  /*0680*/  @!P3 STS [UR8+0x38], R3 ;  /* 0x00003803ff00b988 */ /* 0x0003e40008000808 */
.L_x_9:
[----:B------:R-:W-:Y:S05]  /*0690*/  BSYNC.RECONVERGENT B0 ;  /* 0x0000000000007941 */ /* 0x000fea0003800200 */
.L_x_8:
[----:B------:R-:W-:Y:S04]  /*06a0*/  BSSY.RECONVERGENT B0, `(.L_x_10) ;  /* 0x000000a000007945 */ /* 0x000fe80003800200 */
[----:B------:R-:W-:Y:S05]  /*06b0*/  @P3 BRA `(.L_x_11) ;  /* 0x0000000000203947 */ /* 0x000fea0003800000 */
[----:B-12---:R-:W1:Y:S01]  /*06c0*/  LDS R2, [UR8+0x1c] ;  /* 0x00001c08ff027984 */ /* 0x006e620008000800 */
[----:B------:R-:W2:Y:S03]  /*06d0*/  LDC.64 R8, c[0x0][0x3a8] ;  /* 0x0000ea00ff087b82 */ /* 0x000ea60000000a00 */
[----:B------:R3:W-:Y:S01]  /*06e0*/  STS [UR8+0x24], R6 ;  /* 0x00002406ff007988 */ /* 0x0007e20008000808 */
[--C-:B--2---:R-:W-:Y:S02]  /*06f0*/  SHF.R.U32.HI R7, RZ, 0x4, R9.reuse ;  /* 0x00000004ff077819 */ /* 0x104fe40000011609 */
[----:B------:R-:W-:-:S05]  /*0700*/  SHF.R.U64 R3, R8, 0x4, R9 ;  /* 0x0000000408037819 */ /* 0x000fca0000001209 */
[----:B------:R3:W-:Y:S01]  /*0710*/  STS [UR8+0xc], R3 ;  /* 0x00000c03ff007988 */ /* 0x0007e20008000808 */
[----:B-1----:R-:W-:-:S05]  /*0720*/  LOP3.LUT R2, R2, 0xf, R7, 0xb8, !PT ;  /* 0x0000000f02027812 */ /* 0x002fca00078eb807 */
[----:B------:R3:W-:Y:S02]  /*0730*/  STS [UR8+0x1c], R2 ;  /* 0x00001c02ff007988 */ /* 0x0007e40008000808 */
.L_x_11:
[----:B------:R-:W-:Y:S05]  /*0740*/  BSYNC.RECONVERGENT B0 ;  /* 0x0000000000007941 */ /* 0x000fea0003800200 */
.L_x_10:
[----:B------:R-:W-:Y:S04]  /*0750*/  BSSY.RECONVERGENT B1, `(.L_x_12) ;  /* 0x000001d000017945 */ /* 0x000fe80003800200 */
[----:B------:R-:W-:Y:S04]  /*0760*/  BSSY.RELIABLE B0, `(.L_x_13) ;  /* 0x0000018000007945 */ /* 0x000fe80003800100 */
[----:B------:R-:W-:Y:S05]  /*0770*/  @P3 BRA `(.L_x_14) ;  /* 0x00000000001c3947 */ /* 0x000fea0003800000 */
[----:B-123--:R-:W1:Y:S02]  /*0780*/  LDS R2, [UR8+0x34] ;  /* 0x00003408ff027984 */ /* 0x00ee640008000800 */
[----:B-1----:R-:W-:-:S05]  /*0790*/  LOP3.LUT R2, R2, 0x7, RZ, 0xb8, !PT ;  /* 0x0000000702027812 */ /* 0x002fca00078eb8ff */
[----:B------:R1:W-:Y:S01]  /*07a0*/  STS [UR8+0x34], R2 ;  /* 0x00003402ff007988 */ /* 0x0003e20008000808 */
[----:B------:R-:W-:Y:S05]  /*07b0*/  @P3 BRA `(.L_x_15) ;  /* 0x00000000001c3947 */ /* 0x000fea0003800000 */
[----:B-1----:R-:W1:Y:S02]  /*07c0*/  LDS R2, [UR8+0x34] ;  /* 0x00003408ff027984 */ /* 0x002e640008000800 */
[----:B-1----:R-:W-:-:S05]  /*07d0*/  LOP3.LUT R2, R2, 0x38, RZ, 0xb8, !PT ;  /* 0x0000003802027812 */ /* 0x002fca00078eb8ff */
[----:B------:R4:W-:Y:S02]  /*07e0*/  STS [UR8+0x34], R2 ;  /* 0x00003402ff007988 */ /* 0x0009e40008000808 */
.L_x_14:
[----:B------:R-:W-:Y:S05]  /*07f0*/  @P3 BRA `(.L_x_16) ;  /* 0x00000000001c3947 */ /* 0x000fea0003800000 */
[----:B-1234-:R-:W1:Y:S02]  /*0800*/  LDS R2, [UR8+0x8] ;  /* 0x00000808ff027984 */ /* 0x01ee640008000800 */
[----:B-1----:R-:W-:-:S05]  /*0810*/  LOP3.LUT R2, R2, 0x780, RZ, 0xb8, !PT ;  /* 0x0000078002027812 */ /* 0x002fca00078eb8ff */
[----:B------:R2:W-:Y:S02]  /*0820*/  STS [UR8+0x8], R2 ;  /* 0x00000802ff007988 */ /* 0x0005e40008000808 */
.L_x_15:
[----:B------:R-:W-:Y:S05]  /*0830*/  @P3 BRA `(.L_x_17) ;  /* 0x0000000000283947 */ /* 0x000fea0003800000 */
[----:B-12---:R-:W1:Y:S02]  /*0840*/  LDS R2, [UR8+0x8] ;  /* 0x00000808ff027984 */ /* 0x006e640008000800 */
[----:B-1----:R-:W-:-:S05]  /*0850*/  LOP3.LUT R2, R2, 0x1800, RZ, 0xb8, !PT ;  /* 0x0000180002027812 */ /* 0x002fca00078eb8ff */
[----:B------:R5:W-:Y:S02]  /*0860*/  STS [UR8+0x8], R2 ;  /* 0x00000802ff007988 */ /* 0x000be40008000808 */
.L_x_16:
[----:B------:R-:W-:Y:S05]  /*0870*/  @P3 BREAK.RELIABLE B0 ;  /* 0x0000000000003942 */ /* 0x000fea0003800100 */
[----:B------:R-:W-:Y:S05]  /*0880*/  @P3 BRA `(.L_x_18) ;  /* 0x0000000000243947 */ /* 0x000fea0003800000 */
[----:B-1-3--:R-:W1:Y:S01]  /*0890*/  LDS R3, [UR8+0x8] ;  /* 0x00000808ff037984 */ /* 0x00ae620008000800 */
[----:B--2-45:R-:W-:-:S05]  /*08a0*/  IMAD.MOV.U32 R2, RZ, RZ, 0x6000 ;  /* 0x00006000ff027424 */ /* 0x034fca00078e00ff */
[----:B-1----:R-:W-:-:S04]  /*08b0*/  LOP3.LUT R2, R3, 0x4000, R2, 0xd8, !PT ;  /* 0x0000400003027812 */ /* 0x002fc800078ed802 */
[----:B------:R-:W-:-:S05]  /*08c0*/  LOP3.LUT R2, R2, 0x400000, RZ, 0xb8, !PT ;  /* 0x0040000002027812 */ /* 0x000fca00078eb8ff */
[----:B------:R3:W-:Y:S02]  /*08d0*/  STS [UR8+0x8], R2 ;  /* 0x00000802ff007988 */ /* 0x0007e40008000808 */
.L_x_17:
[----:B------:R-:W-:Y:S05]  /*08e0*/  BSYNC.RELIABLE B0 ;  /* 0x0000000000007941 */ /* 0x000fea0003800100 */
.L_x_13:
[----:B-123--:R-:W1:Y:S02]  /*08f0*/  @!P3 LDS R2, [UR8+0x8] ;  /* 0x00000808ff02b984 */ /* 0x00ee640008000800 */
[----:B-1----:R-:W-:-:S05]  /*0900*/  @!P3 LOP3.LUT R2, R2, 0x8000, RZ, 0xb8, !PT ;  /* 0x000080000202b812 */ /* 0x002fca00078eb8ff */
[----:B------:R1:W-:Y:S02]  /*0910*/  @!P3 STS [UR8+0x8], R2 ;  /* 0x00000802ff00b988 */ /* 0x0003e40008000808 */
.L_x_18:
[----:B------:R-:W-:Y:S05]  /*0920*/  BSYNC.RECONVERGENT B1 ;  /* 0x0000000000017941 */ /* 0x000fea0003800200 */
.L_x_12:
[----:B------:R-:W-:Y:S05]  /*0930*/  WARPSYNC.ALL ;  /* 0x0000000000007948 */ /* 0x000fea0003800000 */
[----:B------:R-:W-:Y:S01]  /*0940*/  NOP ;  /* 0x0000000000007918 */ /* 0x000fe20000000000 */
[----:B------:R-:W1:Y:S02]  /*0950*/  LDC R7, c[0x0][0x39c] ;  /* 0x0000e700ff077b82 */ /* 0x000e640000000800 */
[----:B-1----:R-:W-:Y:S01]  /*0960*/  VIADD R7, R7, 0xffffffff ;  /* 0xffffffff07077836 */ /* 0x002fe20000000000 */
[----:B------:R-:W-:Y:S06]  /*0970*/  @P0 BRA `(.L_x_19) ;  /* 0x0000000000300947 */ /* 0x000fec0003800000 */
[----:B--2345:R-:W1:Y:S01]  /*0980*/  S2R R2, SR_LANEID ;  /* 0x0000000000027919 */ /* 0x03ce620000000000 */
[----:B------:R-:W-:Y:S05]  /*0990*/  WARPSYNC.ALL ;  /* 0x0000000000007948 */ /* 0x000fea0003800000 */
[----:B------:R-:W-:Y:S01]  /*09a0*/  NOP ;  /* 0x0000000000007918 */ /* 0x000fe20000000000 */
[----:B-1----:R-:W-:-:S05]  /*09b0*/  IMAD.SHL.U32 R8, R2, 0x4, RZ ;  /* 0x0000000402087824 */ /* 0x002fca00078e00ff */
[----:B------:R-:W1:Y:S01]  /*09c0*/  LDS R9, [R8+UR8] ;  /* 0x0000000808097984 */ /* 0x000e620008000800 */
[----:B------:R-:W-:-:S05]  /*09d0*/  IADD3 R2, P1, PT, R8, UR24, RZ ;  /* 0x0000001808027c10 */ /* 0x000fca000ff3e0ff */
[----:B------:R-:W-:-:S05]  /*09e0*/  IMAD.X R3, RZ, RZ, UR25, P1 ;  /* 0x00000019ff037e24 */ /* 0x000fca00088e06ff */
[----:B-1----:R1:W2:Y:S01]  /*09f0*/  ATOMG.E.EXCH.STRONG.GPU PT, RZ, [R2], R9 ;  /* 0x0000000902ff73a8 */ /* 0x0022a200041ee100 */
[----:B------:R-:W-:-:S04]  /*0a00*/  DEPBAR {5,4,3,2,1,0} ;  /* 0x0000003f0000791a */ /* 0x000fc80000000000 */
[----:B------:R-:W3:Y:S02]  /*0a10*/  CCTL.E.C.LDCU.IV.DEEP [UR24] ;  /* 0x0000000018007540 */ /* 0x000ee40009c08000 */
[----:B---3--:R1:W-:Y:S01]  /*0a20*/  UTMACCTL.IV [UR24] ;  /* 0x00000000180079b9 */ /* 0x0083e20008000000 */
[----:B------:R-:W-:Y:S01]  /*0a30*/  NOP ;  /* 0x0000000000007918 */ /* 0x000fe20000000000 */
.L_x_19:
[----:B------:R-:W-:Y:S05]  /*0a40*/  @P0 BRA `(.L_x_20) ;  /* 0x00000000000c0947 */ /* 0x000fea0003800000 */
[----:B------:R0:W-:Y:S01]  /*0a50*/  UTMACMDFLUSH ;  /* 0x00000000000079b7 */ /* 0x0001e20000000000 */
[----:B------:R-:W-:Y:S05]  /*0a60*/  @P0 BRA `(.L_x_20) ;  /* 0x0000000000040947 */ /* 0x000fea0003800000 */
[----:B------:R-:W-:-:S04]  /*0a70*/  DEPBAR.LE SB0, 0x0 ;  /* 0x000080000000791a */ /* 0x000fc80000000000 */
.L_x_20:
[----:B------:R-:W-:Y:S05]  /*0a80*/  WARPSYNC.ALL ;  /* 0x0000000000007948 */ /* 0x000fea0003800000 */
[----:B------:R-:W-:Y:S01]  /*0a90*/  NOP ;  /* 0x0000000000007918 */ /* 0x000fe20000000000 */
[----:B--2---:R-:W-:Y:S06]  /*0aa0*/  BAR.SYNC.DEFER_BLOCKING 0x0 ;  /* 0x0000000000007b1d */ /* 0x004fec0000010000 */
[----:B------:R-:W-:Y:S02]  /*0ab0*/  BSSY.RECONVERGENT B1, `(.L_x_21) ;  /* 0x000000b000017945 */ /* 0x000fe40003800200 */
[----:B------:R-:W-:Y:S06]  /*0ac0*/  BAR.SYNC.DEFER_BLOCKING 0x0 ;  /* 0x0000000000007b1d */ /* 0x000fec0000010000 */
[----:B------:R2:W-:Y:S01]  /*0ad0*/  @!P0 STS [R4], RZ ;  /* 0x000000ff04008388 */ /* 0x0005e20000000800 */
[----:B------:R-:W-:Y:S01]  /*0ae0*/  NOP ;  /* 0x0000000000007918 */ /* 0x000fe20000000000 */
[----:B------:R-:W-:Y:S05]  /*0af0*/  @P3 BRA `(.L_x_22) ;  /* 0x0000000000183947 */ /* 0x000fea0003800000 */
[----:B-1-345:R-:W1:Y:S01]  /*0b00*/  LDS R2, [UR8+0x8] ;  /* 0x00000808ff027984 */ /* 0x03ae620008000800 */
[----:B------:R-:W3:Y:S01]  /*0b10*/  LDC.64 R8, c[0x0][0x388] ;  /* 0x0000e200ff087b82 */ /* 0x000ee20000000a00 */
[----:B------:R-:W-:Y:S02]  /*0b20*/  IMAD.MOV.U32 R3, RZ, RZ, 0x70 ;  /* 0x00000070ff037424 */ /* 0x000fe400078e00ff */
[----:B---3--:R3:W-:Y:S03]  /*0b30*/  STS.64 [UR8], R8 ;  /* 0x00000008ff007988 */ /* 0x0087e60008000a08 */
[----:B-1----:R-:W-:-:S05]  /*0b40*/  LOP3.LUT R2, R2, 0x10, R3, 0xd8, !PT ;  /* 0x0000001002027812 */ /* 0x002fca00078ed803 */
[----:B------:R3:W-:Y:S02]  /*0b50*/  STS [UR8+0x8], R2 ;  /* 0x00000802ff007988 */ /* 0x0007e40008000808 */
.L_x_22:
[----:B-1----:R-:W-:Y:S05]  /*0b60*/  BSYNC.RECONVERGENT B1 ;  /* 0x0000000000017941 */ /* 0x002fea0003800200 */
.L_x_21:
[----:B------:R-:W-:Y:S04]  /*0b70*/  BSSY.RECONVERGENT B1, `(.L_x_23) ;  /* 0x000000a000017945 */ /* 0x000fe80003800200 */
[----:B------:R-:W-:Y:S05]  /*0b80*/  @P3 BRA `(.L_x_24) ;  /* 0x0000000000203947 */ /* 0x000fea0003800000 */
[----:B---345:R-:W1:Y:S01]  /*0b90*/  LDS R2, [UR8+0x34] ;  /* 0x00003408ff027984 */ /* 0x038e620008000800 */
[----:B------:R-:W-:Y:S02]  /*0ba0*/  IMAD.MOV.U32 R3, RZ, RZ, 0x7f000000 ;  /* 0x7f000000ff037424 */ /* 0x000fe400078e00ff */
[----:B------:R-:W-:Y:S01]  /*0bb0*/  @!P3 IMAD.MOV.U32 R9, RZ, RZ, 0x3f ;  /* 0x0000003fff09b424 */ /* 0x000fe200078e00ff */
[----:B------:R-:W3:Y:S02]  /*0bc0*/  @!P3 LDS R8, [UR8+0x38] ;  /* 0x00003808ff08b984 */ /* 0x000ee40008000800 */
[----:B-1----:R-:W-:Y:S02]  /*0bd0*/  LOP3.LUT R2, R2, 0xff000000, R3, 0xb8, !PT ;  /* 0xff00000002027812 */ /* 0x002fe400078eb803 */
[----:B---3--:R-:W-:-:S03]  /*0be0*/  @!P3 LOP3.LUT R3, R8, 0xff, R9, 0xb8, !PT ;  /* 0x000000ff0803b812 */ /* 0x008fc600078eb809 */
[----:B------:R1:W-:Y:S04]  /*0bf0*/  STS [UR8+0x34], R2 ;  /* 0x00003402ff007988 */ /* 0x0003e80008000808 */
[----:B------:R1:W-:Y:S02]  /*0c00*/  @!P3 STS [UR8+0x38], R3 ;  /* 0x00003803ff00b988 */ /* 0x0003e40008000808 */
.L_x_24:
[----:B------:R-:W-:Y:S05]  /*0c10*/  BSYNC.RECONVERGENT B1 ;  /* 0x0000000000017941 */ /* 0x000fea0003800200 */
.L_x_23:
[----:B------:R-:W-:Y:S04]  /*0c20*/  BSSY.RECONVERGENT B1, `(.L_x_25) ;  /* 0x0000004000017945 */ /* 0x000fe80003800200 */
[----:B------:R-:W-:Y:S05]  /*0c30*/  @P3 BRA `(.L_x_26) ;  /* 0x0000000000083947 */ /* 0x000fea0003800000 */
[----:B------:R1:W-:Y:S04]  /*0c40*/  STS [UR8+0x24], R5 ;  /* 0x00002405ff007988 */ /* 0x0003e80008000808 */
[----:B------:R1:W-:Y:S02]  /*0c50*/  STS [UR8+0x20], R7 ;  /* 0x00002007ff007988 */ /* 0x0003e40008000808 */
.L_x_26:
[----:B------:R-:W-:Y:S05]  /*0c60*/  BSYNC.RECONVERGENT B1 ;  /* 0x0000000000017941 */ /* 0x000fea0003800200 */
.L_x_25:
[----:B------:R-:W-:Y:S04]  /*0c70*/  BSSY.RECONVERGENT B2, `(.L_x_27) ;  /* 0x0000025000027945 */ /* 0x000fe80003800200 */
[----:B------:R-:W-:Y:S04]  /*0c80*/  BSSY.RELIABLE B1, `(.L_x_28) ;  /* 0x0000020000017945 */ /* 0x000fe80003800100 */
[----:B------:R-:W-:Y:S05]  /*0c90*/  @P3 BRA `(.L_x_29) ;  /* 0x00000000002c3947 */ /* 0x000fea0003800000 */
[----:B-1-345:R-:W1:Y:S01]  /*0ca0*/  LDS R2, [UR8+0x1c] ;  /* 0x00001c08ff027984 */ /* 0x03ae620008000800 */
[----:B------:R-:W3:Y:S02]  /*0cb0*/  LDC.64 R8, c[0x0][0x3b0] ;  /* 0x0000ec00ff087b82 */ /* 0x000ee40000000a00 */
[--C-:B---3--:R-:W-:Y:S02]  /*0cc0*/  SHF.R.U32.HI R5, RZ, 0x4, R9.reuse ;  /* 0x00000004ff057819 */ /* 0x108fe40000011609 */
[----:B------:R-:W-:-:S05]  /*0cd0*/  SHF.R.U64 R3, R8, 0x4, R9 ;  /* 0x0000000408037819 */ /* 0x000fca0000001209 */
[----:B------:R3:W-:Y:S01]  /*0ce0*/  STS [UR8+0xc], R3 ;  /* 0x00000c03ff007988 */ /* 0x0007e20008000808 */
[----:B-1----:R-:W-:-:S05]  /*0cf0*/  LOP3.LUT R2, R2, 0xf, R5, 0xb8, !PT ;  /* 0x0000000f02027812 */ /* 0x002fca00078eb805 */
[----:B------:R3:W-:Y:S01]  /*0d00*/  STS [UR8+0x1c], R2 ;  /* 0x00001c02ff007988 */ /* 0x0007e20008000808 */
[----:B------:R-:W-:Y:S05]  /*0d10*/  @P3 BRA `(.L_x_30) ;  /* 0x00000000001c3947 */ /* 0x000fea0003800000 */
[----:B---3--:R-:W1:Y:S02]  /*0d20*/  LDS R2, [UR8+0x34] ;  /* 0x00003408ff027984 */ /* 0x008e640008000800 */
[----:B-1----:R-:W-:-:S05]  /*0d30*/  LOP3.LUT R2, R2, 0x7, RZ, 0xb8, !PT ;  /* 0x0000000702027812 */ /* 0x002fca00078eb8ff */
[----:B------:R1:W-:Y:S02]  /*0d40*/  STS [UR8+0x34], R2 ;  /* 0x00003402ff007988 */ /* 0x0003e40008000808 */
.L_x_29:
[----:B------:R-:W-:Y:S05]  /*0d50*/  @P3 BRA `(.L_x_31) ;  /* 0x00000000001c3947 */ /* 0x000fea0003800000 */
[----:B-1-345:R-:W1:Y:S02]  /*0d60*/  LDS R2, [UR8+0x34] ;  /* 0x00003408ff027984 */ /* 0x03ae640008000800 */
[----:B-1----:R-:W-:-:S05]  /*0d70*/  LOP3.LUT R2, R2, 0x38, RZ, 0xb8, !PT ;  /* 0x0000003802027812 */ /* 0x002fca00078eb8ff */
[----:B------:R1:W-:Y:S02]  /*0d80*/  STS [UR8+0x34], R2 ;  /* 0x00003402ff007988 */ /* 0x0003e40008000808 */
.L_x_30:
[----:B------:R-:W-:Y:S05]  /*0d90*/  @P3 BRA `(.L_x_32) ;  /* 0x00000000001c3947 */ /* 0x000fea0003800000 */
[----:B-1-3--:R-:W1:Y:S02]  /*0da0*/  LDS R2, [UR8+0x8] ;  /* 0x00000808ff027984 */ /* 0x00ae640008000800 */
[----:B-1----:R-:W-:-:S05]  /*0db0*/  LOP3.LUT R2, R2, 0x780, RZ, 0xb8, !PT ;  /* 0x0000078002027812 */ /* 0x002fca00078eb8ff */
[----:B------:R1:W-:Y:S02]  /*0dc0*/  STS [UR8+0x8], R2 ;  /* 0x00000802ff007988 */ /* 0x0003e40008000808 */
.L_x_31:
[----:B------:R-:W-:Y:S05]  /*0dd0*/  @P3 BRA `(.L_x_33) ;  /* 0x0000000000283947 */ /* 0x000fea0003800000 */
[----:B-1-345:R-:W1:Y:S02]  /*0de0*/  LDS R2, [UR8+0x8] ;  /* 0x00000808ff027984 */ /* 0x03ae640008000800 */
[----:B-1----:R-:W-:-:S05]  /*0df0*/  LOP3.LUT R2, R2, 0x1800, RZ, 0xb8, !PT ;  /* 0x0000180002027812 */ /* 0x002fca00078eb8ff */
[----:B------:R4:W-:Y:S02]  /*0e00*/  STS [UR8+0x8], R2 ;  /* 0x00000802ff007988 */ /* 0x0009e40008000808 */
.L_x_32:
[----:B------:R-:W-:Y:S05]  /*0e10*/  @P3 BREAK.RELIABLE B1 ;  /* 0x0000000000013942 */ /* 0x000fea0003800100 */
[----:B------:R-:W-:Y:S05]  /*0e20*/  @P3 BRA `(.L_x_34) ;  /* 0x0000000000243947 */ /* 0x000fea0003800000 */
[----:B-1-34-:R-:W1:Y:S01]  /*0e30*/  LDS R2, [UR8+0x8] ;  /* 0x00000808ff027984 */ /* 0x01ae620008000800 */
[----:B------:R-:W-:-:S05]  /*0e40*/  IMAD.MOV.U32 R3, RZ, RZ, 0x6000 ;  /* 0x00006000ff037424 */ /* 0x000fca00078e00ff */
[----:B-1----:R-:W-:-:S04]  /*0e50*/  LOP3.LUT R2, R2, 0x6000, R3, 0xd8, !PT ;  /* 0x0000600002027812 */ /* 0x002fc800078ed803 */
[----:B------:R-:W-:-:S05]  /*0e60*/  LOP3.LUT R2, R2, 0x400000, RZ, 0xb8, !PT ;  /* 0x0040000002027812 */ /* 0x000fca00078eb8ff */
[----:B------:R1:W-:Y:S02]  /*0e70*/  STS [UR8+0x8], R2 ;  /* 0x00000802ff007988 */ /* 0x0003e40008000808 */
.L_x_33:
[----:B------:R-:W-:Y:S05]  /*0e80*/  BSYNC.RELIABLE B1 ;  /* 0x0000000000017941 */ /* 0x000fea0003800100 */
.L_x_28:
[----:B-1-345:R-:W1:Y:S02]  /*0e90*/  @!P3 LDS R2, [UR8+0x8] ;  /* 0x00000808ff02b984 */ /* 0x03ae640008000800 */
[----:B-1----:R-:W-:-:S05]  /*0ea0*/  @!P3 LOP3.LUT R2, R2, 0x8000, RZ, 0xb8, !PT ;  /* 0x000080000202b812 */ /* 0x002fca00078eb8ff */
[----:B------:R5:W-:Y:S02]  /*0eb0*/  @!P3 STS [UR8+0x8], R2 ;  /* 0x00000802ff00b988 */ /* 0x000be40008000808 */
.L_x_34:
[----:B------:R-:W-:Y:S05]  /*0ec0*/  BSYNC.RECONVERGENT B2 ;  /* 0x0000000000027941 */ /* 0x000fea0003800200 */
.L_x_27:
[----:B------:R-:W-:Y:S05]  /*0ed0*/  WARPSYNC.ALL ;  /* 0x0000000000007948 */ /* 0x000fea0003800000 */
[----:B------:R-:W-:Y:S01]  /*0ee0*/  NOP ;  /* 0x0000000000007918 */ /* 0x000fe20000000000 */
[----:B------:R-:W-:-:S04]  /*0ef0*/  UIADD3 UR5, UPT, UPT, UR4, 0x80, URZ ;  /* 0x0000008004057890 */ /* 0x000fc8000fffe0ff */
[----:B------:R-:W-:-:S04]  /*0f00*/  UIADD3 UR26, UP0, UPT, UR5, UR20, URZ ;  /* 0x00000014051a7290 */ /* 0x000fc8000ff1e0ff */
[----:B------:R-:W-:Y:S01]  /*0f10*/  ULEA.HI.X.SX32 UR27, UR5, UR21, 0x1, UP0 ;  /* 0x00000015051b7291 */ /* 0x000fe200080f0eff */
[----:B------:R-:W-:Y:S11]  /*0f20*/  @P0 BRA `(.L_x_35) ;  /* 0x0000000000300947 */ /* 0x000ff60003800000 */
[----:B-1-345:R-:W1:Y:S01]  /*0f30*/  S2R R2, SR_LANEID ;  /* 0x0000000000027919 */ /* 0x03ae620000000000 */
[----:B------:R-:W-:Y:S05]  /*0f40*/  WARPSYNC.ALL ;  /* 0x0000000000007948 */ /* 0x000fea0003800000 */
[----:B------:R-:W-:Y:S01]  /*0f50*/  NOP ;  /* 0x0000000000007918 */ /* 0x000fe20000000000 */
[----:B-1----:R-:W-:-:S05]  /*0f60*/  IMAD.SHL.U32 R8, R2, 0x4, RZ ;  /* 0x0000000402087824 */ /* 0x002fca00078e00ff */
[----:B------:R-:W1:Y:S01]  /*0f70*/  LDS R5, [R8+UR8] ;  /* 0x0000000808057984 */ /* 0x000e620008000800 */
[----:B------:R-:W-:-:S05]  /*0f80*/  IADD3 R2, P1, PT, R8, UR26, RZ ;  /* 0x0000001a08027c10 */ /* 0x000fca000ff3e0ff */
[----:B------:R-:W-:-:S05]  /*0f90*/  IMAD.X R3, RZ, RZ, UR27, P1 ;  /* 0x0000001bff037e24 */ /* 0x000fca00088e06ff */
[----:B-1----:R1:W3:Y:S01]  /*0fa0*/  ATOMG.E.EXCH.STRONG.GPU PT, RZ, [R2], R5 ;  /* 0x0000000502ff73a8 */ /* 0x0022e200041ee100 */
[----:B------:R-:W-:-:S04]  /*0fb0*/  DEPBAR {5,4,3,2,1,0} ;  /* 0x0000003f0000791a */ /* 0x000fc80000000000 */
[----:B------:R-:W4:Y:S02]  /*0fc0*/  CCTL.E.C.LDCU.IV.DEEP [UR26] ;  /* 0x000000001a007540 */ /* 0x000f240009c08000 */
[----:B----4-:R1:W-:Y:S01]  /*0fd0*/  UTMACCTL.IV [UR26] ;  /* 0x000000001a0079b9 */ /* 0x0103e20008000000 */
[----:B------:R-:W-:Y:S01]  /*0fe0*/  NOP ;  /* 0x0000000000007918 */ /* 0x000fe20000000000 */
.L_x_35:
[----:B------:R-:W-:Y:S05]  /*0ff0*/  @P0 BRA `(.L_x_36) ;  /* 0x00000000000c0947 */ /* 0x000fea0003800000 */
[----:B------:R0:W-:Y:S01]  /*1000*/  UTMACMDFLUSH ;  /* 0x00000000000079b7 */ /* 0x0001e20000000000 */
[----:B------:R-:W-:Y:S05]  /*1010*/  @P0 BRA `(.L_x_36) ;  /* 0x0000000000040947 */ /* 0x000fea0003800000 */
[----:B------:R-:W-:-:S04]  /*1020*/  DEPBAR.LE SB0, 0x0 ;  /* 0x000080000000791a */ /* 0x000fc80000000000 */
.L_x_36:
[----:B------:R-:W-:Y:S05]  /*1030*/  WARPSYNC.ALL ;  /* 0x0000000000007948 */ /* 0x000fea0003800000 */
[----:B------:R-:W-:Y:S01]  /*1040*/  NOP ;  /* 0x0000000000007918 */ /* 0x000fe20000000000 */
[----:B---3--:R-:W-:Y:S06]  /*1050*/  BAR.SYNC.DEFER_BLOCKING 0x0 ;  /* 0x0000000000007b1d */ /* 0x008fec0000010000 */
[----:B------:R-:W-:Y:S02]  /*1060*/  BSSY.RECONVERGENT B2, `(.L_x_37) ;  /* 0x000000b000027945 */ /* 0x000fe40003800200 */
[----:B------:R-:W-:Y:S06]  /*1070*/  BAR.SYNC.DEFER_BLOCKING 0x0 ;  /* 0x0000000000007b1d */ /* 0x000fec0000010000 */
[----:B------:R3:W-:Y:S01]  /*1080*/  @!P0 STS [R4], RZ ;  /* 0x000000ff04008388 */ /* 0x0007e20000000800 */
[----:B------:R-:W-:Y:S01]  /*1090*/  NOP ;  /* 0x0000000000007918 */ /* 0x000fe20000000000 */
[----:B------:R-:W-:Y:S05]  /*10a0*/  @P3 BRA `(.L_x_38) ;  /* 0x0000000000183947 */ /* 0x000fea0003800000 */
[----:B-1--45:R-:W1:Y:S01]  /*10b0*/  LDS R2, [UR8+0x8] ;  /* 0x00000808ff027984 */ /* 0x032e620008000800 */
[----:B--23--:R-:W2:Y:S01]  /*10c0*/  LDC.64 R4, c[0x0][0x390] ;  /* 0x0000e400ff047b82 */ /* 0x00cea20000000a00 */
[----:B------:R-:W-:Y:S02]  /*10d0*/  IMAD.MOV.U32 R3, RZ, RZ, 0x70 ;  /* 0x00000070ff037424 */ /* 0x000fe400078e00ff */
[----:B--2---:R2:W-:Y:S03]  /*10e0*/  STS.64 [UR8], R4 ;  /* 0x00000004ff007988 */ /* 0x0045e60008000a08 */
[----:B-1----:R-:W-:-:S05]  /*10f0*/  LOP3.LUT R2, R2, 0x10, R3, 0xd8, !PT ;  /* 0x0000001002027812 */ /* 0x002fca00078ed803 */
[----:B------:R2:W-:Y:S02]  /*1100*/  STS [UR8+0x8], R2 ;  /* 0x00000802ff007988 */ /* 0x0005e40008000808 */
.L_x_38:
[----:B-1----:R-:W-:Y:S05]  /*1110*/  BSYNC.RECONVERGENT B2 ;  /* 0x0000000000027941 */ /* 0x002fea0003800200 */
.L_x_37:
[----:B------:R-:W-:Y:S04]  /*1120*/  BSSY.RECONVERGENT B3, `(.L_x_39) ;  /* 0x0000033000037945 */ /* 0x000fe80003800200 */
[----:B------:R-:W-:Y:S04]  /*1130*/  BSSY.RELIABLE B2, `(.L_x_40) ;  /* 0x000002e000027945 */ /* 0x000fe80003800100 */
[----:B------:R-:W-:Y:S05]  /*1140*/  @P3 BRA `(.L_x_41) ;  /* 0x0000000000243947 */ /* 0x000fea0003800000 */
[----:B--2-45:R-:W1:Y:S01]  /*1150*/  LDS R2, [UR8+0x34] ;  /* 0x00003408ff027984 */ /* 0x034e620008000800 */
[----:B------:R-:W-:-:S05]  /*1160*/  IMAD.MOV.U32 R3, RZ, RZ, 0x7f000000 ;  /* 0x7f000000ff037424 */ /* 0x000fca00078e00ff */
[----:B-1----:R-:W-:-:S05]  /*1170*/  LOP3.LUT R2, R2, 0xff000000, R3, 0xb8, !PT ;  /* 0xff00000002027812 */ /* 0x002fca00078eb803 */
[----:B------:R1:W-:Y:S01]  /*1180*/  STS [UR8+0x34], R2 ;  /* 0x00003402ff007988 */ /* 0x0003e20008000808 */
[----:B------:R-:W-:Y:S05]  /*1190*/  @P3 BRA `(.L_x_42) ;  /* 0x0000000000183947 */ /* 0x000fea0003800000 */
[----:B-1----:R-:W1:Y:S01]  /*11a0*/  LDS R2, [UR8+0x38] ;  /* 0x00003808ff027984 */ /* 0x002e620008000800 */
[----:B------:R-:W-:-:S05]  /*11b0*/  IMAD.MOV.U32 R3, RZ, RZ, 0x3f ;  /* 0x0000003fff037424 */ /* 0x000fca00078e00ff */
[----:B-1----:R-:W-:-:S05]  /*11c0*/  LOP3.LUT R2, R2, 0xff, R3, 0xb8, !PT ;  /* 0x000000ff02027812 */ /* 0x002fca00078eb803 */
[----:B------:R1:W-:Y:S02]  /*11d0*/  STS [UR8+0x38], R2 ;  /* 0x00003802ff007988 */ /* 0x0003e40008000808 */
.L_x_41:
[----:B------:R-:W-:Y:S05]  /*11e0*/  @P3 BRA `(.L_x_43) ;  /* 0x00000000000c3947 */ /* 0x000fea0003800000 */
[----:B------:R1:W-:Y:S02]  /*11f0*/  STS [UR8+0x20], R7 ;  /* 0x00002007ff007988 */ /* 0x0003e40008000808 */
.L_x_42:
[----:B------:R-:W-:Y:S05]  /*1200*/  @P3 BRA `(.L_x_44) ;  /* 0x0000000000243947 */ /* 0x000fea0003800000 */
[----:B------:R1:W-:Y:S02]  /*1210*/  STS [UR8+0x24], R6 ;  /* 0x00002406ff007988 */ /* 0x0003e40008000808 */
.L_x_43:
[----:B------:R-:W-:Y:S05]  /*1220*/  @P3 BRA `(.L_x_45) ;  /* 0x00000000002c3947 */ /* 0x000fea0003800000 */
[----:B-12-45:R-:W1:Y:S01]  /*1230*/  LDS R2, [UR8+0x1c] ;  /* 0x00001c08ff027984 */ /* 0x036e620008000800 */
[----:B------:R-:W2:Y:S02]  /*1240*/  LDC.64 R6, c[0x0][0x3b8] ;  /* 0x0000ee00ff067b82 */ /* 0x000ea40000000a00 */
[--C-:B--2---:R-:W-:Y:S02]  /*1250*/  SHF.R.U32.HI R5, RZ, 0x4, R7.reuse ;  /* 0x00000004ff057819 */ /* 0x104fe40000011607 */
[----:B------:R-:W-:-:S05]  /*1260*/  SHF.R.U64 R3, R6, 0x4, R7 ;  /* 0x0000000406037819 */ /* 0x000fca0000001207 */
[----:B------:R2:W-:Y:S01]  /*1270*/  STS [UR8+0xc], R3 ;  /* 0x00000c03ff007988 */ /* 0x0005e20008000808 */
[----:B-1----:R-:W-:-:S05]  /*1280*/  LOP3.LUT R2, R2, 0xf, R5, 0xb8, !PT ;  /* 0x0000000f02027812 */ /* 0x002fca00078eb805 */
[----:B------:R2:W-:Y:S02]  /*1290*/  STS [UR8+0x1c], R2 ;  /* 0x00001c02ff007988 */ /* 0x0005e40008000808 */
.L_x_44:
[----:B------:R-:W-:Y:S05]  /*12a0*/  @P3 BRA `(.L_x_46) ;  /* 0x00000000001c3947 */ /* 0x000fea0003800000 */
[----:B-12-45:R-:W1:Y:S02]  /*12b0*/  LDS R2, [UR8+0x34] ;  /* 0x00003408ff027984 */ /* 0x036e640008000800 */
[----:B-1----:R-:W-:-:S05]  /*12c0*/  LOP3.LUT R2, R2, 0x7, RZ, 0xb8, !PT ;  /* 0x0000000702027812 */ /* 0x002fca00078eb8ff */
[----:B------:R1:W-:Y:S02]  /*12d0*/  STS [UR8+0x34], R2 ;  /* 0x00003402ff007988 */ /* 0x0003e40008000808 */
.L_x_45:
[----:B------:R-:W-:Y:S05]  /*12e0*/  @P3 BRA `(.L_x_47) ;  /* 0x00000000001c3947 */ /* 0x000fea0003800000 */
[----:B-12-45:R-:W1:Y:S02]  /*12f0*/  LDS R2, [UR8+0x34] ;  /* 0x00003408ff027984 */ /* 0x036e640008000800 */
[----:B-1----:R-:W-:-:S05]  /*1300*/  LOP3.LUT R2, R2, 0x38, RZ, 0xb8, !PT ;  /* 0x0000003802027812 */ /* 0x002fca00078eb8ff */
[----:B------:R1:W-:Y:S02]  /*1310*/  STS [UR8+0x34], R2 ;  /* 0x00003402ff007988 */ /* 0x0003e40008000808 */
.L_x_46:
[----:B------:R-:W-:Y:S05]  /*1320*/  @P3 BRA `(.L_x_48) ;  /* 0x00000000001c3947 */ /* 0x000fea0003800000 */
[----:B-12-45:R-:W1:Y:S02]  /*1330*/  LDS R2, [UR8+0x8] ;  /* 0x00000808ff027984 */ /* 0x036e640008000800 */
[----:B-1----:R-:W-:-:S05]  /*1340*/  LOP3.LUT R2, R2, 0x780, RZ, 0xb8, !PT ;  /* 0x0000078002027812 */ /* 0x002fca00078eb8ff */
[----:B------:R1:W-:Y:S02]  /*1350*/  STS [UR8+0x8], R2 ;  /* 0x00000802ff007988 */ /* 0x0003e40008000808 */
.L_x_47:
[----:B------:R-:W-:Y:S05]  /*1360*/  @P3 BRA `(.L_x_49) ;  /* 0x0000000000283947 */ /* 0x000fea0003800000 */
[----:B-12-45:R-:W1:Y:S02]  /*1370*/  LDS R2, [UR8+0x8] ;  /* 0x00000808ff027984 */ /* 0x036e640008000800 */
[----:B-1----:R-:W-:-:S05]  /*1380*/  LOP3.LUT R2, R2, 0x1800, RZ, 0xb8, !PT ;  /* 0x0000180002027812 */ /* 0x002fca00078eb8ff */
[----:B------:R1:W-:Y:S02]  /*1390*/  STS [UR8+0x8], R2 ;  /* 0x00000802ff007988 */ /* 0x0003e40008000808 */
.L_x_48:
[----:B------:R-:W-:Y:S05]  /*13a0*/  @P3 BREAK.RELIABLE B2 ;  /* 0x0000000000023942 */ /* 0x000fea0003800100 */
[----:B------:R-:W-:Y:S05]  /*13b0*/  @P3 BRA `(.L_x_50) ;  /* 0x0000000000243947 */ /* 0x000fea0003800000 */
[----:B-12-45:R-:W1:Y:S01]  /*13c0*/  LDS R2, [UR8+0x8] ;  /* 0x00000808ff027984 */ /* 0x036e620008000800 */
[----:B------:R-:W-:-:S05]  /*13d0*/  IMAD.MOV.U32 R3, RZ, RZ, 0x6000 ;  /* 0x00006000ff037424 */ /* 0x000fca00078e00ff */
[----:B-1----:R-:W-:-:S04]  /*13e0*/  LOP3.LUT R2, R2, 0x6000, R3, 0xd8, !PT ;  /* 0x0000600002027812 */ /* 0x002fc800078ed803 */
[----:B------:R-:W-:-:S05]  /*13f0*/  LOP3.LUT R2, R2, 0x400000, RZ, 0xb8, !PT ;  /* 0x0040000002027812 */ /* 0x000fca00078eb8ff */
[----:B------:R1:W-:Y:S02]  /*1400*/  STS [UR8+0x8], R2 ;  /* 0x00000802ff007988 */ /* 0x0003e40008000808 */
.L_x_49:
[----:B------:R-:W-:Y:S05]  /*1410*/  BSYNC.RELIABLE B2 ;  /* 0x0000000000027941 */ /* 0x000fea0003800100 */
.L_x_40:
[----:B-12-45:R-:W1:Y:S02]  /*1420*/  @!P3 LDS R2, [UR8+0x8] ;  /* 0x00000808ff02b984 */ /* 0x036e640008000800 */
[----:B-1----:R-:W-:-:S05]  /*1430*/  @!P3 LOP3.LUT R2, R2, 0x8000, RZ, 0xb8, !PT ;  /* 0x000080000202b812 */ /* 0x002fca00078eb8ff */
[----:B------:R1:W-:Y:S02]  /*1440*/  @!P3 STS [UR8+0x8], R2 ;  /* 0x00000802ff00b988 */ /* 0x0003e40008000808 */
.L_x_50:
[----:B------:R-:W-:Y:S05]  /*1450*/  BSYNC.RECONVERGENT B3 ;  /* 0x0000000000037941 */ /* 0x000fea0003800200 */
.L_x_39:
        /* <DEDUP_REMOVED lines=9> */
[----:B-1-3--:R-:W-:-:S05]  /*14f0*/  IMAD.SHL.U32 R4, R2, 0x4, RZ ;  /* 0x0000000402047824 */ /* 0x00afca00078e00ff */
        /* <DEDUP_REMOVED lines=8> */
.L_x_51:
[----:B------:R-:W-:Y:S05]  /*1580*/  @P0 BRA `(.L_x_52) ;  /* 0x00000000000c0947 */ /* 0x000fea0003800000 */
[----:B------:R0:W-:Y:S01]  /*1590*/  UTMACMDFLUSH ;  /* 0x00000000000079b7 */ /* 0x0001e20000000000 */
[----:B------:R-:W-:Y:S05]  /*15a0*/  @P0 BRA `(.L_x_52) ;  /* 0x0000000000040947 */ /* 0x000fea0003800000 */
[----:B------:R-:W-:-:S04]  /*15b0*/  DEPBAR.LE SB0, 0x0 ;  /* 0x000080000000791a */ /* 0x000fc80000000000 */
.L_x_52:
[----:B------:R-:W-:Y:S05]  /*15c0*/  WARPSYNC.ALL ;  /* 0x0000000000007948 */ /* 0x000fea0003800000 */
[----:B------:R-:W-:Y:S01]  /*15d0*/  NOP ;  /* 0x0000000000007918 */ /* 0x000fe20000000000 */
[----:B--2---:R-:W-:Y:S01]  /*15e0*/  BAR.SYNC.DEFER_BLOCKING 0x0 ;  /* 0x0000000000007b1d */ /* 0x004fe20000010000 */
[----:B-1--45:R-:W-:Y:S01]  /*15f0*/  SHF.R.U32.HI R2, RZ, 0x5, R0 ;  /* 0x00000005ff027819 */ /* 0x032fe20000011600 */
[----:B------:R-:W-:-:S03]  /*1600*/  UIADD3 UR15, UPT, UPT, UR8, 0x9020, URZ ;  /* 0x00009020080f7890 */ /* 0x000fc6000fffe0ff */
[----:B------:R-:W-:Y:S01]  /*1610*/  R2UR UR22, R2 ;  /* 0x00000000021672ca */ /* 0x000fe200000e0000 */
[----:B------:R-:W-:Y:S01]  /*1620*/  VOTEU.ALL UP0, P3 ;  /* 0x0000000000ff7886 */ /* 0x000fe20001800000 */
[----:B------:R-:W-:Y:S01]  /*1630*/  UMOV UR4, 0x1 ;  /* 0x0000000100047882 */ /* 0x000fe20000000000 */
[----:B------:R-:W-:Y:S01]  /*1640*/  VOTEU.ALL UP1, P3 ;  /* 0x0000000000ff7886 */ /* 0x000fe20001820000 */
[----:B------:R-:W-:Y:S02]  /*1650*/  BSSY.RECONVERGENT B3, `(.L_x_53) ;  /* 0x0000018000037945 */ /* 0x000fe40003800200 */
[----:B------:R-:W-:-:S04]  /*1660*/  @!UP0 UIADD3 UR10, UPT, UPT, -UR4, 0x100000, URZ ;  /* 0x00100000040a8890 */ /* 0x000fc8000fffe1ff */
[----:B------:R-:W-:Y:S02]  /*1670*/  @!UP0 USHF.L.U32 UR11, UR10, 0xb, URZ ;  /* 0x0000000b0a0b8899 */ /* 0x000fe400080006ff */
[----:B------:R-:W-:Y:S02]  /*1680*/  @!UP0 USHF.L.U32 UR10, UR10, 0x1, URZ ;  /* 0x000000010a0a8899 */ /* 0x000fe400080006ff */
[----:B------:R-:W-:-:S04]  /*1690*/  @!UP0 UIADD3 UR4, UPT, UPT, -UR4, 0x100000, URZ ;  /* 0x0010000004048890 */ /* 0x000fc8000fffe1ff */
[----:B------:R-:W-:Y:S02]  /*16a0*/  @!UP0 USHF.L.U32 UR5, UR4, 0xb, URZ ;  /* 0x0000000b04058899 */ /* 0x000fe400080006ff */
[----:B------:R-:W-:Y:S01]  /*16b0*/  @!UP0 USHF.L.U32 UR4, UR4, 0x1, URZ ;  /* 0x0000000104048899 */ /* 0x000fe200080006ff */
[----:B------:R-:W-:Y:S01]  /*16c0*/  VOTEU.ALL UP0, P3 ;  /* 0x0000000000ff7886 */ /* 0x000fe20001800000 */
[----:B------:R-:W1:Y:S04]  /*16d0*/  FENCE.VIEW.ASYNC.S ;  /* 0x00000000000073c6 */ /* 0x000e680000000000 */
[----:B-1----:R1:W2:Y:S06]  /*16e0*/  @!UP0 SYNCS.EXCH.64 URZ, [UR8+0x9000], UR10 ;  /* 0x0090000a08ff85b2 */ /* 0x0022ac0008000100 */
[----:B------:R1:W2:Y:S02]  /*16f0*/  @!UP1 SYNCS.EXCH.64 URZ, [UR8+0x9020], UR4 ;  /* 0x0090200408ff95b2 */ /* 0x0002a40008000100 */
[----:B--2---:R-:W-:Y:S06]  /*1700*/  BAR.SYNC.DEFER_BLOCKING 0x0 ;  /* 0x0000000000007b1d */ /* 0x004fec0000010000 */
[----:B------:R-:W-:Y:S05]  /*1710*/  @P3 BRA `(.L_x_54) ;  /* 0x00000000002c3947 */ /* 0x000fea0003800000 */
[----:B-1----:R-:W-:Y:S02]  /*1720*/  UMOV UR4, 0x1 ;  /* 0x0000000100047882 */ /* 0x002fe40000000000 */
[----:B------:R-:W-:-:S04]  /*1730*/  UIADD3 UR10, UPT, UPT, -UR4, 0x100000, URZ ;  /* 0x00100000040a7890 */ /* 0x000fc8000fffe1ff */
[----:B------:R-:W-:Y:S02]  /*1740*/  USHF.L.U32 UR11, UR10, 0xb, URZ ;  /* 0x0000000b0a0b7899 */ /* 0x000fe400080006ff */
[----:B------:R-:W-:Y:S02]  /*1750*/  USHF.L.U32 UR10, UR10, 0x1, URZ ;  /* 0x000000010a0a7899 */ /* 0x000fe400080006ff */
[----:B------:R-:W-:-:S04]  /*1760*/  UIADD3 UR4, UPT, UPT, -UR4, 0x100000, URZ ;  /* 0x0010000004047890 */ /* 0x000fc8000fffe1ff */
[----:B------:R-:W-:Y:S02]  /*1770*/  USHF.L.U32 UR5, UR4, 0xb, URZ ;  /* 0x0000000b04057899 */ /* 0x000fe400080006ff */
[----:B------:R-:W-:Y:S01]  /*1780*/  USHF.L.U32 UR4, UR4, 0x1, URZ ;  /* 0x0000000104047899 */ /* 0x000fe200080006ff */
[----:B------:R-:W1:Y:S03]  /*1790*/  FENCE.VIEW.ASYNC.S ;  /* 0x00000000000073c6 */ /* 0x000e660000000000 */
[----:B-1----:R2:W4:Y:S08]  /*17a0*/  SYNCS.EXCH.64 URZ, [UR8+0x9008], UR10 ;  /* 0x0090080a08ff75b2 */ /* 0x0025300008000100 */
[----:B------:R2:W5:Y:S02]  /*17b0*/  SYNCS.EXCH.64 URZ, [UR8+0x9028], UR4 ;  /* 0x0090280408ff75b2 */ /* 0x0005640008000100 */
[----:B--2---:R-:W-:Y:S01]  /*17c0*/  NOP ;  /* 0x0000000000007918 */ /* 0x004fe20000000000 */
.L_x_54:
[----:B-1----:R-:W-:Y:S05]  /*17d0*/  BSYNC.RECONVERGENT B3 ;  /* 0x0000000000037941 */ /* 0x002fea0003800200 */
.L_x_53:
[----:B----45:R-:W-:Y:S01]  /*17e0*/  BAR.SYNC.DEFER_BLOCKING 0x0 ;  /* 0x0000000000007b1d */ /* 0x030fe20000010000 */
[----:B------:R-:W-:Y:S01]  /*17f0*/  USHF.L.U32 UR19, UR7, 0x6, URZ ;  /* 0x0000000607137899 */ /* 0x000fe200080006ff */
[----:B------:R-:W-:Y:S01]  /*1800*/  ISETP.GE.AND P0, PT, R10, 0x1, PT ;  /* 0x000000010a00780c */ /* 0x000fe20003f06270 */
[----:B------:R-:W-:-:S03]  /*1810*/  USHF.L.U32 UR14, UR9, 0x7, URZ ;  /* 0x00000007090e7899 */ /* 0x000fc600080006ff */
[----:B------:R-:W-:Y:S04]  /*1820*/  BSSY.RECONVERGENT B3, `(.L_x_55) ;  /* 0x000000d000037945 */ /* 0x000fe80003800200 */
[----:B------:R-:W-:Y:S05]  /*1830*/  @P3 BRA `(.L_x_56) ;  /* 0x00000000002c3947 */ /* 0x000fea0003800000 */
[----:B------:R-:W-:Y:S02]  /*1840*/  UMOV UR4, 0x1 ;  /* 0x0000000100047882 */ /* 0x000fe40000000000 */
[----:B------:R-:W-:-:S04]  /*1850*/  UIADD3 UR10, UPT, UPT, -UR4, 0x100000, URZ ;  /* 0x00100000040a7890 */ /* 0x000fc8000fffe1ff */
[----:B------:R-:W-:Y:S02]  /*1860*/  USHF.L.U32 UR11, UR10, 0xb, URZ ;  /* 0x0000000b0a0b7899 */ /* 0x000fe400080006ff */
[----:B------:R-:W-:Y:S02]  /*1870*/  USHF.L.U32 UR10, UR10, 0x1, URZ ;  /* 0x000000010a0a7899 */ /* 0x000fe400080006ff */
[----:B------:R-:W-:-:S04]  /*1880*/  UIADD3 UR4, UPT, UPT, -UR4, 0x100000, URZ ;  /* 0x0010000004047890 */ /* 0x000fc8000fffe1ff */
[----:B------:R-:W-:Y:S02]  /*1890*/  USHF.L.U32 UR5, UR4, 0xb, URZ ;  /* 0x0000000b04057899 */ /* 0x000fe400080006ff */
[----:B------:R-:W-:Y:S01]  /*18a0*/  USHF.L.U32 UR4, UR4, 0x1, URZ ;  /* 0x0000000104047899 */ /* 0x000fe200080006ff */
[----:B------:R-:W1:Y:S03]  /*18b0*/  FENCE.VIEW.ASYNC.S ;  /* 0x00000000000073c6 */ /* 0x000e660000000000 */
[----:B-1----:R1:W2:Y:S08]  /*18c0*/  SYNCS.EXCH.64 URZ, [UR8+0x9010], UR10 ;  /* 0x0090100a08ff75b2 */ /* 0x0022b00008000100 */
[----:B------:R1:W4:Y:S01]  /*18d0*/  SYNCS.EXCH.64 URZ, [UR8+0x9030], UR4 ;  /* 0x0090300408ff75b2 */ /* 0x0003220008000100 */
[----:B------:R-:W-:Y:S01]  /*18e0*/  NOP ;  /* 0x0000000000007918 */ /* 0x000fe20000000000 */
.L_x_56:
[----:B-1----:R-:W-:Y:S05]  /*18f0*/  BSYNC.RECONVERGENT B3 ;  /* 0x0000000000037941 */ /* 0x002fea0003800200 */
.L_x_55:
[----:B------:R-:W-:Y:S05]  /*1900*/  @!P0 BRA `(.L_x_57) ;  /* 0x00000008001c8947 */ /* 0x000fea0003800000 */
[----:B--2-4-:R-:W-:Y:S01]  /*1910*/  BAR.SYNC.DEFER_BLOCKING 0x0 ;  /* 0x0000000000007b1d */ /* 0x014fe20000010000 */
[----:B------:R-:W-:Y:S01]  /*1920*/  ELECT P1, URZ, PT ;  /* 0x0000000000ff782f */ /* 0x000fe20003820000 */
[----:B------:R-:W-:Y:S01]  /*1930*/  @!P3 IMAD.MOV.U32 R2, RZ, RZ, 0x3000 ;  /* 0x00003000ff02b424 */ /* 0x000fe200078e00ff */
[----:B------:R-:W-:Y:S02]  /*1940*/  UIADD3 UR16, UPT, UPT, UR8, 0x6000, URZ ;  /* 0x0000600008107890 */ /* 0x000fe4000fffe0ff */
[----:B------:R-:W-:Y:S02]  /*1950*/  ISETP.LT.U32.AND P1, PT, R68, 0x20, P1 ;  /* 0x000000204400780c */ /* 0x000fe40000f21070 */
[----:B------:R-:W-:Y:S01]  /*1960*/  ELECT P0, URZ, PT ;  /* 0x0000000000ff782f */ /* 0x000fe20003800000 */
[----:B------:R-:W-:-:S03]  /*1970*/  UMOV UR10, UR14 ;  /* 0x0000000e000a7c82 */ /* 0x000fc60008000000 */
[----:B------:R-:W-:-:S07]  /*1980*/  ISETP.LT.U32.AND P0, PT, R68, 0x20, P0 ;  /* 0x000000204400780c */ /* 0x000fce0000701070 */
[----:B------:R-:W-:Y:S01]  /*1990*/  VOTEU.ANY UP0, P1 ;  /* 0x0000000000ff7886 */ /* 0x000fe20000800100 */
[----:B------:R-:W-:-:S04]  /*19a0*/  VOTEU.ANY UP2, P1 ;  /* 0x0000000000ff7886 */ /* 0x000fc80000840100 */
[----:B------:R-:W-:Y:S02]  /*19b0*/  @UP0 UIADD3 UR17, UPT, UPT, UR8, 0x9000, URZ ;  /* 0x0000900008110890 */ /* 0x000fe4000fffe0ff */
[----:B------:R1:W-:Y:S01]  /*19c0*/  @!P3 SYNCS.ARRIVE.TRANS64 RZ, [UR8+0x9000], R2 ;  /* 0x00900002ffffb9a7 */ /* 0x0003e20008000008 */
[----:B------:R-:W-:Y:S01]  /*19d0*/  @UP0 UMOV UR18, URZ ;  /* 0x000000ff00120c82 */ /* 0x000fe20008000000 */
[----:B------:R-:W-:Y:S01]  /*19e0*/  BAR.SYNC.DEFER_BLOCKING 0x0 ;  /* 0x0000000000007b1d */ /* 0x000fe20000010000 */
[----:B------:R-:W-:-:S05]  /*19f0*/  UISETP.NE.U32.AND UP0, UPT, UR22, URZ, UPT ;  /* 0x000000ff1600728c */ /* 0x000fca000bf05070 */
[----:B------:R-:W-:Y:S01]  /*1a00*/  VOTEU.ANY UP1, P0 ;  /* 0x0000000000ff7886 */ /* 0x000fe20000020100 */
[----:B------:R-:W-:-:S04]  /*1a10*/  VOTEU.ANY UP3, P0 ;  /* 0x0000000000ff7886 */ /* 0x000fc80000060100 */
[----:B------:R-:W-:Y:S01]  /*1a20*/  @UP1 UIADD3 UR9, UPT, UPT, UR8, 0x9000, URZ ;  /* 0x0000900008091890 */ /* 0x000fe2000fffe0ff */
[----:B------:R-:W-:Y:S01]  /*1a30*/  @UP1 UMOV UR11, URZ ;  /* 0x000000ff000b1c82 */ /* 0x000fe20008000000 */
[----:B------:R1:W-:Y:S01]  /*1a40*/  @UP2 UTMALDG.2D [UR16], [UR24] ;  /* 0x00000010180025b4 */ /* 0x0003e20008008000 */
[----:B------:R2:W-:Y:S06]  /*1a50*/  MEMBAR.ALL.CTA ;  /* 0x0000000000007992 */ /* 0x0005ec0000008000 */
[----:B--2---:R-:W2:Y:S02]  /*1a60*/  FENCE.VIEW.ASYNC.S ;  /* 0x00000000000073c6 */ /* 0x004ea40000000000 */
[----:B--2---:R-:W-:Y:S06]  /*1a70*/  BAR.SYNC.DEFER_BLOCKING 0x0 ;  /* 0x0000000000007b1d */ /* 0x004fec0000010000 */
[----:B------:R1:W-:Y:S02]  /*1a80*/  @UP3 UTMALDG.2D [UR8], [UR26] ;  /* 0x000000081a0035b4 */ /* 0x0003e40008008000 */
[----:B------:R-:W-:Y:S06]  /*1a90*/  BAR.SYNC.DEFER_BLOCKING 0x0 ;  /* 0x0000000000007b1d */ /* 0x000fec0000010000 */
[----:B------:R-:W2:Y:S02]  /*1aa0*/  SYNCS.PHASECHK.TRANS64.TRYWAIT P0, [UR8+0x9000], RZ ;  /* 0x009000ffff0075a7 */ /* 0x000ea40008001108 */
[----:B-12---:R-:W-:Y:S05]  /*1ab0*/  @!P0 BRA `(.L_x_58) ;  /* 0x0000000c00b08947 */ /* 0x006fea0003800000 */
.L_x_74:
[----:B------:R-:W-:Y:S05]  /*1ac0*/  BRA.U UP0, `(.L_x_59) ;  /* 0x0000000100547547 */ /* 0x000fea000b800000 */
[----:B------:R-:W-:Y:S02]  /*1ad0*/  USHF.R.U32.HI UR4, URZ, 0x4, UR16 ;  /* 0x00000004ff047899 */ /* 0x000fe40008011610 */
[----:B------:R-:W-:Y:S02]  /*1ae0*/  USHF.R.U32.HI UR6, URZ, 0x4, UR8 ;  /* 0x00000004ff067899 */ /* 0x000fe40008011608 */
[----:B------:R-:W-:Y:S02]  /*1af0*/  USGXT.U32 UR4, UR4, 0xe ;  /* 0x0000000e0404789a */ /* 0x000fe40008000000 */
[----:B------:R-:W-:Y:S01]  /*1b00*/  USGXT.U32 UR6, UR6, 0xe ;  /* 0x0000000e0606789a */ /* 0x000fe20008000000 */
[----:B------:R-:W-:Y:S01]  /*1b10*/  UMOV UR10, 0xfffffffe ;  /* 0xfffffffe000a7882 */ /* 0x000fe20000000000 */
[----:B------:R-:W-:Y:S01]  /*1b20*/  UMOV UR11, 0x7fffbfdf ;  /* 0x7fffbfdf000b7882 */ /* 0x000fe20000000000 */
[----:B------:R-:W-:Y:S01]  /*1b30*/  UMOV UR12, 0x100 ;  /* 0x00000100000c7882 */ /* 0x000fe20000000000 */
[----:B------:R-:W-:Y:S01]  /*1b40*/  UMOV UR13, 0x40004040 ;  /* 0x40004040000d7882 */ /* 0x000fe20000000000 */
[----:B------:R-:W-:Y:S01]  /*1b50*/  UMOV UR5, URZ ;  /* 0x000000ff00057c82 */ /* 0x000fe20008000000 */
[----:B------:R-:W-:Y:S01]  /*1b60*/  UMOV UR7, URZ ;  /* 0x000000ff00077c82 */ /* 0x000fe20008000000 */
[----:B------:R-:W-:-:S02]  /*1b70*/  UIADD3.64 UR10, UPT, UPT, UR4, -UR10, URZ ;  /* 0x8000000a040a7297 */ /* 0x000fc4000fffe0ff */
[----:B------:R-:W-:Y:S01]  /*1b80*/  UIADD3.64 UR12, UPT, UPT, UR6, UR12, URZ ;  /* 0x0000000c060c7297 */ /* 0x000fe2000fffe0ff */
[----:B------:R-:W-:Y:S01]  /*1b90*/  UMOV UR16, 0x0 ;  /* 0x0000000000107882 */ /* 0x000fe20000000000 */
[----:B------:R-:W-:Y:S01]  /*1ba0*/  UMOV UR17, 0x4210010 ;  /* 0x0421001000117882 */ /* 0x000fe20000000000 */
[----:B------:R-:W-:Y:S01]  /*1bb0*/  UMOV UR5, 0x80004020 ;  /* 0x8000402000057882 */ /* 0x000fe20000000000 */
[----:B------:R-:W-:Y:S01]  /*1bc0*/  UMOV UR7, 0x40004040 ;  /* 0x4000404000077882 */ /* 0x000fe20000000000 */
[----:B------:R-:W-:Y:S01]  /*1bd0*/  UMOV UR28, 0x0 ;  /* 0x00000000001c7882 */ /* 0x000fe20000000000 */
[----:B------:R-:W-:Y:S01]  /*1be0*/  UMOV UR29, 0x4210010 ;  /* 0x04210010001d7882 */ /* 0x000fe20000000000 */
[----:B------:R1:W-:Y:S02]  /*1bf0*/  UTCQMMA gdesc[UR4], gdesc[UR6], tmem[UR23], tmem[UR16], idesc[UR17], !UPT ;  /* 0x00ff1006040075ea */ /* 0x0003e4000f800317 */
[----:B------:R1:W-:Y:S01]  /*1c00*/  UTCQMMA gdesc[UR10], gdesc[UR12], tmem[UR23], tmem[UR28], idesc[UR29], UPT ;  /* 0x00ff1c0c0a0075ea */ /* 0x0003e2000b800317 */
[----:B------:R-:W-:-:S02]  /*1c10*/  NOP ;  /* 0x0000000000007918 */ /* 0x000fc40000000000 */
.L_x_59:
[----:B------:R-:W-:Y:S01]  /*1c20*/  ELECT P0, URZ, PT ;  /* 0x0000000000ff782f */ /* 0x000fe20003800000 */
[----:B-1----:R-:W-:Y:S01]  /*1c30*/  UMOV UR4, UR15 ;  /* 0x0000000f00047c82 */ /* 0x002fe20008000000 */
[----:B------:R-:W-:Y:S02]  /*1c40*/  UMOV UR5, URZ ;  /* 0x000000ff00057c82 */ /* 0x000fe40008000000 */
[----:B------:R-:W-:-:S13]  /*1c50*/  ISETP.LT.U32.AND P0, PT, R68, 0x20, P0 ;  /* 0x000000204400780c */ /* 0x000fda0000701070 */
[----:B------:R-:W-:Y:S01]  /*1c60*/  VOTEU.ANY UP0, P0 ;  /* 0x0000000000ff7886 */ /* 0x000fe20000000100 */
[----:B------:R-:W-:Y:S01]  /*1c70*/  VOTEU.ANY UP1, P0 ;  /* 0x0000000000ff7886 */ /* 0x000fe20000020100 */
[----:B------:R-:W-:-:S03]  /*1c80*/  ISETP.GE.U32.AND P0, PT, R10, 0x41, PT ;  /* 0x000000410a00780c */ /* 0x000fc60003f06070 */
[----:B------:R-:W-:Y:S02]  /*1c90*/  @UP0 UMOV UR4, UR4 ;  /* 0x0000000400040c82 */ /* 0x000fe40008000000 */
[----:B------:R1:W-:Y:S01]  /*1ca0*/  @UP1 UTCBAR [UR4], URZ ;  /* 0x000000ff040013e9 */ /* 0x0003e200080000ff */
[----:B------:R-:W-:Y:S06]  /*1cb0*/  BAR.SYNC.DEFER_BLOCKING 0x0 ;  /* 0x0000000000007b1d */ /* 0x000fec0000010000 */
[----:B------:R-:W2:Y:S02]  /*1cc0*/  SYNCS.PHASECHK.TRANS64.TRYWAIT P1, [UR8+0x9020], RZ ;  /* 0x009020ffff0075a7 */ /* 0x000ea40008021108 */
[----:B-12---:R-:W-:Y:S05]  /*1cd0*/  @!P1 BRA `(.L_x_60) ;  /* 0x0000000c00349947 */ /* 0x006fea0003800000 */
.L_x_75:
[----:B------:R-:W-:Y:S01]  /*1ce0*/  UMOV UR4, URZ ;  /* 0x000000ff00047c82 */ /* 0x000fe20008000000 */
[----:B------:R-:W-:Y:S05]  /*1cf0*/  @!P0 BRA `(.L_x_57) ;  /* 0x0000000400208947 */ /* 0x000fea0003800000 */
[----:B------:R-:W1:Y:S01]  /*1d00*/  LDCU UR29, c[0x0][0x3a0] ;  /* 0x00007400ff1d77ac */ /* 0x000e620008000800 */
[----:B------:R-:W-:Y:S01]  /*1d10*/  UMOV UR9, 0x1 ;  /* 0x0000000100097882 */ /* 0x000fe20000000000 */
[----:B------:R-:W-:-:S05]  /*1d20*/  UMOV UR18, 0x40 ;  /* 0x0000004000127882 */ /* 0x000fca0000000000 */
.L_x_64:
[----:B------:R-:W-:Y:S01]  /*1d30*/  BAR.SYNC.DEFER_BLOCKING 0x0 ;  /* 0x0000000000007b1d */ /* 0x000fe20000010000 */
[----:B------:R-:W-:Y:S01]  /*1d40*/  ULEA UR28, UR9, UR8, 0x3 ;  /* 0x00000008091c7291 */ /* 0x000fe2000f8e18ff */
[----:B------:R-:W-:Y:S01]  /*1d50*/  @!P3 IMAD.MOV.U32 R2, RZ, RZ, 0x3000 ;  /* 0x00003000ff02b424 */ /* 0x000fe200078e00ff */
[----:B------:R-:W-:Y:S01]  /*1d60*/  ELECT P1, URZ, PT ;  /* 0x0000000000ff782f */ /* 0x000fe20003820000 */
[----:B------:R-:W-:-:S03]  /*1d70*/  ULEA UR16, UR9, UR8, 0xc ;  /* 0x0000000809107291 */ /* 0x000fc6000f8e60ff */
[----:B------:R-:W-:Y:S02]  /*1d80*/  ISETP.LT.U32.AND P1, PT, R68, 0x20, P1 ;  /* 0x000000204400780c */ /* 0x000fe40000f21070 */
[----:B------:R-:W-:Y:S01]  /*1d90*/  ELECT P0, URZ, PT ;  /* 0x0000000000ff782f */ /* 0x000fe20003800000 */
[----:B------:R-:W-:-:S03]  /*1da0*/  UIADD3 UR16, UPT, UPT, UR16, 0x6000, URZ ;  /* 0x0000600010107890 */ /* 0x000fc6000fffe0ff */
[----:B------:R-:W-:Y:S01]  /*1db0*/  ISETP.LT.U32.AND P0, PT, R68, 0x20, P0 ;  /* 0x000000204400780c */ /* 0x000fe20000701070 */
[----:B------:R-:W-:Y:S01]  /*1dc0*/  ULEA UR12, UR9, UR8, 0xd ;  /* 0x00000008090c7291 */ /* 0x000fe2000f8e68ff */
[----:B------:R-:W-:Y:S01]  /*1dd0*/  UMOV UR15, UR18 ;  /* 0x00000012000f7c82 */ /* 0x000fe20008000000 */
[----:B------:R-:W-:-:S04]  /*1de0*/  USHF.L.U32 UR5, UR4, 0x1f, URZ ;  /* 0x0000001f04057899 */ /* 0x000fc800080006ff */
[----:B------:R-:W-:Y:S01]  /*1df0*/  VOTEU.ANY UP0, P1 ;  /* 0x0000000000ff7886 */ /* 0x000fe20000800100 */
[----:B------:R2:W-:Y:S04]  /*1e00*/  @!P3 SYNCS.ARRIVE.TRANS64 RZ, [UR28+0x9000], R2 ;  /* 0x00900002ffffb9a7 */ /* 0x0005e8000800001c */
[----:B------:R-:W-:Y:S01]  /*1e10*/  @UP0 UIADD3 UR17, UPT, UPT, UR28, 0x9000, URZ ;  /* 0x000090001c110890 */ /* 0x000fe2000fffe0ff */
[----:B------:R-:W-:Y:S01]  /*1e20*/  VOTEU.ANY UP0, P1 ;  /* 0x0000000000ff7886 */ /* 0x000fe20000800100 */
[----:B------:R-:W-:Y:S01]  /*1e30*/  BAR.SYNC.DEFER_BLOCKING 0x0 ;  /* 0x0000000000007b1d */ /* 0x000fe20000010000 */
[----:B--2---:R-:W-:-:S05]  /*1e40*/  IMAD.U32 R2, RZ, RZ, UR5 ;  /* 0x00000005ff027e24 */ /* 0x004fca000f8e00ff */
[----:B------:R-:W-:-:S05]  /*1e50*/  VOTEU.ANY UP1, P0 ;  /* 0x0000000000ff7886 */ /* 0x000fca0000020100 */
[----:B------:R-:W-:Y:S01]  /*1e60*/  @UP1 UIADD3 UR13, UPT, UPT, UR28, 0x9000, URZ ;  /* 0x000090001c0d1890 */ /* 0x000fe2000fffe0ff */
[----:B------:R-:W-:Y:S01]  /*1e70*/  VOTEU.ANY UP1, P0 ;  /* 0x0000000000ff7886 */ /* 0x000fe20000020100 */
[----:B------:R2:W-:Y:S01]  /*1e80*/  @UP0 UTMALDG.2D [UR16], [UR24] ;  /* 0x00000010180005b4 */ /* 0x0005e20008008000 */
[----:B------:R-:W-:Y:S01]  /*1e90*/  UISETP.NE.U32.AND UP0, UPT, UR22, URZ, UPT ;  /* 0x000000ff1600728c */ /* 0x000fe2000bf05070 */
[----:B------:R4:W-:Y:S06]  /*1ea0*/  MEMBAR.ALL.CTA ;  /* 0x0000000000007992 */ /* 0x0009ec0000008000 */
[----:B----4-:R-:W4:Y:S02]  /*1eb0*/  FENCE.VIEW.ASYNC.S ;  /* 0x00000000000073c6 */ /* 0x010f240000000000 */
[----:B----4-:R-:W-:Y:S06]  /*1ec0*/  BAR.SYNC.DEFER_BLOCKING 0x0 ;  /* 0x0000000000007b1d */ /* 0x010fec0000010000 */
[----:B------:R2:W-:Y:S02]  /*1ed0*/  @UP1 UTMALDG.2D [UR12], [UR26] ;  /* 0x0000000c1a0015b4 */ /* 0x0005e40008008000 */
[----:B------:R-:W-:Y:S06]  /*1ee0*/  BAR.SYNC.DEFER_BLOCKING 0x0 ;  /* 0x0000000000007b1d */ /* 0x000fec0000010000 */
[----:B------:R-:W4:Y:S02]  /*1ef0*/  SYNCS.PHASECHK.TRANS64.TRYWAIT P0, [UR28+0x9000], R2 ;  /* 0x00900002ff0075a7 */ /* 0x000f24000800111c */
[----:B--2-4-:R-:W-:Y:S05]  /*1f00*/  @!P0 BRA `(.L_x_61) ;  /* 0x0000000800b48947 */ /* 0x014fea0003800000 */
.L_x_76:
[----:B------:R-:W-:Y:S05]  /*1f10*/  BRA.U UP0, `(.L_x_62) ;  /* 0x00000001004c7547 */ /* 0x000fea000b800000 */
[----:B------:R-:W-:Y:S02]  /*1f20*/  USHF.R.U32.HI UR10, URZ, 0x4, UR16 ;  /* 0x00000004ff0a7899 */ /* 0x000fe40008011610 */
[----:B------:R-:W-:Y:S02]  /*1f30*/  USHF.R.U32.HI UR12, URZ, 0x4, UR12 ;  /* 0x00000004ff0c7899 */ /* 0x000fe4000801160c */
[----:B------:R-:W-:Y:S02]  /*1f40*/  USGXT.U32 UR10, UR10, 0xe ;  /* 0x0000000e0a0a789a */ /* 0x000fe40008000000 */
[----:B------:R-:W-:Y:S02]  /*1f50*/  USGXT.U32 UR12, UR12, 0xe ;  /* 0x0000000e0c0c789a */ /* 0x000fe40008000000 */
[----:B------:R-:W-:Y:S02]  /*1f60*/  UIADD3 UR16, UP0, UPT, UR10, 0x2, URZ ;  /* 0x000000020a107890 */ /* 0x000fe4000ff1e0ff */
[----:B------:R-:W-:Y:S01]  /*1f70*/  UIADD3 UR30, UP1, UPT, UR12, 0x100, URZ ;  /* 0x000001000c1e7890 */ /* 0x000fe2000ff3e0ff */
[----:B------:R-:W-:Y:S01]  /*1f80*/  UMOV UR5, URZ ;  /* 0x000000ff00057c82 */ /* 0x000fe20008000000 */
[----:B------:R-:W-:Y:S01]  /*1f90*/  UMOV UR6, URZ ;  /* 0x000000ff00067c82 */ /* 0x000fe20008000000 */
[----:B------:R-:W-:-:S02]  /*1fa0*/  UIADD3.X UR17, UPT, UPT, UR5, -0x7fffbfe0, URZ, UP0, !UPT ;  /* 0x8000402005117890 */ /* 0x000fc400087fe4ff */
[----:B------:R-:W-:Y:S01]  /*1fb0*/  UIADD3.X UR31, UPT, UPT, UR6, 0x40004040, URZ, UP1, !UPT ;  /* 0x40004040061f7890 */ /* 0x000fe20008ffe4ff */
[----:B------:R-:W-:Y:S01]  /*1fc0*/  UMOV UR32, 0x0 ;  /* 0x0000000000207882 */ /* 0x000fe20000000000 */
[----:B------:R-:W-:Y:S01]  /*1fd0*/  UMOV UR33, 0x4210010 ;  /* 0x0421001000217882 */ /* 0x000fe20000000000 */
[----:B------:R-:W-:Y:S01]  /*1fe0*/  UMOV UR11, 0x80004020 ;  /* 0x80004020000b7882 */ /* 0x000fe20000000000 */
[----:B------:R-:W-:Y:S01]  /*1ff0*/  UMOV UR13, 0x40004040 ;  /* 0x40004040000d7882 */ /* 0x000fe20000000000 */
[----:B------:R-:W-:Y:S01]  /*2000*/  UMOV UR6, 0x0 ;  /* 0x0000000000067882 */ /* 0x000fe20000000000 */
[----:B------:R-:W-:Y:S01]  /*2010*/  UMOV UR7, 0x4210010 ;  /* 0x0421001000077882 */ /* 0x000fe20000000000 */
[----:B------:R2:W-:Y:S02]  /*2020*/  UTCQMMA gdesc[UR10], gdesc[UR12], tmem[UR23], tmem[UR32], idesc[UR33], UPT ;  /* 0x00ff200c0a0075ea */ /* 0x0005e4000b800317 */
[----:B------:R2:W-:Y:S01]  /*2030*/  UTCQMMA gdesc[UR16], gdesc[UR30], tmem[UR23], tmem[UR6], idesc[UR7], UPT ;  /* 0x00ff061e100075ea */ /* 0x0005e2000b800317 */
[----:B------:R-:W-:-:S02]  /*2040*/  NOP ;  /* 0x0000000000007918 */ /* 0x000fc40000000000 */
.L_x_62:
[----:B------:R-:W-:Y:S01]  /*2050*/  ELECT P0, URZ, PT ;  /* 0x0000000000ff782f */ /* 0x000fe20003800000 */
[----:B--2---:R-:W-:-:S03]  /*2060*/  UIADD3 UR6, UPT, UPT, UR28, 0x9020, URZ ;  /* 0x000090201c067890 */ /* 0x004fc6000fffe0ff */
[----:B------:R-:W-:Y:S01]  /*2070*/  ISETP.LT.U32.AND P0, PT, R68, 0x20, P0 ;  /* 0x000000204400780c */ /* 0x000fe20000701070 */
[----:B------:R-:W-:-:S12]  /*2080*/  UMOV UR7, URZ ;  /* 0x000000ff00077c82 */ /* 0x000fd80008000000 */
[----:B------:R-:W-:Y:S01]  /*2090*/  VOTEU.ANY UP0, P0 ;  /* 0x0000000000ff7886 */ /* 0x000fe20000000100 */
[----:B------:R-:W-:-:S04]  /*20a0*/  VOTEU.ANY UP1, P0 ;  /* 0x0000000000ff7886 */ /* 0x000fc80000020100 */
[----:B------:R-:W-:Y:S02]  /*20b0*/  @UP0 UMOV UR6, UR6 ;  /* 0x0000000600060c82 */ /* 0x000fe40008000000 */
[----:B------:R2:W-:Y:S01]  /*20c0*/  @UP1 UTCBAR [UR6], URZ ;  /* 0x000000ff060013e9 */ /* 0x0005e200080000ff */
[----:B------:R-:W-:Y:S06]  /*20d0*/  BAR.SYNC.DEFER_BLOCKING 0x0 ;  /* 0x0000000000007b1d */ /* 0x000fec0000010000 */
[----:B------:R-:W4:Y:S02]  /*20e0*/  SYNCS.PHASECHK.TRANS64.TRYWAIT P0, [UR28+0x9020], R2 ;  /* 0x00902002ff0075a7 */ /* 0x000f24000800111c */
[----:B--2-4-:R-:W-:Y:S05]  /*20f0*/  @!P0 BRA `(.L_x_63) ;  /* 0x0000000800448947 */ /* 0x014fea0003800000 */
.L_x_77:
[----:B------:R-:W-:Y:S02]  /*2100*/  UIADD3 UR9, UPT, UPT, UR9, 0x1, URZ ;  /* 0x0000000109097890 */ /* 0x000fe4000fffe0ff */
[----:B------:R-:W-:Y:S02]  /*2110*/  UIADD3 UR18, UPT, UPT, UR18, 0x40, URZ ;  /* 0x0000004012127890 */ /* 0x000fe4000fffe0ff */
[----:B------:R-:W-:-:S04]  /*2120*/  UISETP.NE.U32.AND UP0, UPT, UR9, 0x3, UPT ;  /* 0x000000030900788c */ /* 0x000fc8000bf05070 */
[----:B------:R-:W-:Y:S02]  /*2130*/  USEL UR5, URZ, 0x1, UP0 ;  /* 0x00000001ff057887 */ /* 0x000fe40008000000 */
[----:B------:R-:W-:Y:S02]  /*2140*/  USEL UR9, UR9, URZ, UP0 ;  /* 0x000000ff09097287 */ /* 0x000fe40008000000 */
[----:B-1----:R-:W-:Y:S02]  /*2150*/  UISETP.GE.AND UP0, UPT, UR18, UR29, UPT ;  /* 0x0000001d1200728c */ /* 0x002fe4000bf06270 */
[----:B------:R-:W-:-:S07]  /*2160*/  ULOP3.LUT UR4, UR4, UR5, URZ, 0x3c, !UPT ;  /* 0x0000000504047292 */ /* 0x000fce000f8e3cff */
[----:B------:R-:W-:Y:S05]  /*2170*/  BRA.U !UP0, `(.L_x_64) ;  /* 0xfffffff908ec7547 */ /* 0x000fea000b83ffff */
.L_x_57:
[----:B--2-4-:R-:W-:Y:S01]  /*2180*/  BAR.SYNC.DEFER_BLOCKING 0x0 ;  /* 0x0000000000007b1d */ /* 0x014fe20000010000 */
[----:B------:R-:W-:-:S05]  /*2190*/  IMAD.SHL.U32 R2, R0, 0x40, RZ ;  /* 0x0000004000027824 */ /* 0x000fca00078e00ff */
[----:B------:R-:W-:Y:S04]  /*21a0*/  BSSY.RECONVERGENT B3, `(.L_x_65) ;  /* 0x0000004000037945 */ /* 0x000fe80003800200 */
[----:B------:R-:W-:Y:S05]  /*21b0*/  @P3 BRA `(.L_x_66) ;  /* 0x0000000000083947 */ /* 0x000fea0003800000 */
[----:B------:R-:W1:Y:S02]  /*21c0*/  SYNCS.CCTL.IV [UR8+0x9000] ;  /* 0x00900000ff0079b1 */ /* 0x000e640008000008 */
[----:B-1----:R-:W1:Y:S02]  /*21d0*/  SYNCS.CCTL.IV [UR8+0x9020] ;  /* 0x00902000ff0079b1 */ /* 0x002e640008000008 */
.L_x_66:
[----:B------:R-:W-:Y:S05]  /*21e0*/  BSYNC.RECONVERGENT B3 ;  /* 0x0000000000037941 */ /* 0x000fea0003800200 */
.L_x_65:
[----:B-1----:R-:W-:Y:S06]  /*21f0*/  BAR.SYNC.DEFER_BLOCKING 0x0 ;  /* 0x0000000000007b1d */ /* 0x002fec0000010000 */
[----:B------:R-:W-:Y:S04]  /*2200*/  BSSY.RECONVERGENT B3, `(.L_x_67) ;  /* 0x0000004000037945 */ /* 0x000fe80003800200 */
[----:B------:R-:W-:Y:S05]  /*2210*/  @P3 BRA `(.L_x_68) ;  /* 0x0000000000083947 */ /* 0x000fea0003800000 */
[----:B------:R-:W1:Y:S02]  /*2220*/  SYNCS.CCTL.IV [UR8+0x9008] ;  /* 0x00900800ff0079b1 */ /* 0x000e640008000008 */
[----:B-1----:R-:W1:Y:S02]  /*2230*/  SYNCS.CCTL.IV [UR8+0x9028] ;  /* 0x00902800ff0079b1 */ /* 0x002e640008000008 */
.L_x_68:
[----:B------:R-:W-:Y:S05]  /*2240*/  BSYNC.RECONVERGENT B3 ;  /* 0x0000000000037941 */ /* 0x000fea0003800200 */
.L_x_67:
[----:B-1----:R-:W-:Y:S06]  /*2250*/  BAR.SYNC.DEFER_BLOCKING 0x0 ;  /* 0x0000000000007b1d */ /* 0x002fec0000010000 */
[----:B------:R-:W-:Y:S04]  /*2260*/  BSSY.RECONVERGENT B3, `(.L_x_69) ;  /* 0x0000004000037945 */ /* 0x000fe80003800200 */
[----:B------:R-:W-:Y:S05]  /*2270*/  @P3 BRA `(.L_x_70) ;  /* 0x0000000000083947 */ /* 0x000fea0003800000 */
[----:B------:R-:W1:Y:S02]  /*2280*/  SYNCS.CCTL.IV [UR8+0x9010] ;  /* 0x00901000ff0079b1 */ /* 0x000e640008000008 */
[----:B-1----:R-:W1:Y:S02]  /*2290*/  SYNCS.CCTL.IV [UR8+0x9030] ;  /* 0x00903000ff0079b1 */ /* 0x002e640008000008 */
.L_x_70:
[----:B------:R-:W-:Y:S05]  /*22a0*/  BSYNC.RECONVERGENT B3 ;  /* 0x0000000000037941 */ /* 0x000fea0003800200 */
.L_x_69:
[----:B------:R-:W-:Y:S01]  /*22b0*/  USHF.L.U32 UR22, UR22, 0x15, URZ ;  /* 0x0000001516167899 */ /* 0x000fe200080006ff */
[----:B------:R-:W-:Y:S01]  /*22c0*/  IMAD.SHL.U32 R3, R0, 0x10, RZ ;  /* 0x0000001000037824 */ /* 0x000fe200078e00ff */
[----:B------:R-:W-:Y:S01]  /*22d0*/  LOP3.LUT R2, R2, 0x1800, RZ, 0xc0, !PT ;  /* 0x0000180002027812 */ /* 0x000fe200078ec0ff */
[C---:B---3--:R-:W-:Y:S01]  /*22e0*/  IMAD.SHL.U32 R4, R0.reuse, 0x4, RZ ;  /* 0x0000000400047824 */ /* 0x048fe200078e00ff */
[----:B------:R-:W-:Y:S01]  /*22f0*/  ULOP3.LUT UR22, UR22, 0x600000, URZ, 0xc0, !UPT ;  /* 0x0060000016167892 */ /* 0x000fe2000f8ec0ff */
[----:B------:R-:W-:Y:S01]  /*2300*/  IMAD.SHL.U32 R0, R0, 0x80, RZ ;  /* 0x0000008000007824 */ /* 0x000fe200078e00ff */
[----:B------:R-:W-:Y:S02]  /*2310*/  LOP3.LUT R3, R2, 0x70, R3, 0xf8, !PT ;  /* 0x0000007002037812 */ /* 0x000fe400078ef803 */
[----:B------:R-:W-:Y:S01]  /*2320*/  ELECT P0, URZ, PT ;  /* 0x0000000000ff782f */ /* 0x000fe20003800000 */
[----:B------:R-:W-:Y:S01]  /*2330*/  UIADD3 UR22, UPT, UPT, UR23, UR22, URZ ;  /* 0x0000001617167290 */ /* 0x000fe2000fffe0ff */
[----:B------:R-:W-:Y:S01]  /*2340*/  LOP3.LUT R3, R3, 0x40, R4, 0x78, !PT ;  /* 0x0000004003037812 */ /* 0x000fe200078e7804 */
[----:B------:R-:W-:Y:S01]  /*2350*/  UMOV UR9, UR14 ;  /* 0x0000000e00097c82 */ /* 0x000fe20008000000 */
[----:B------:R-:W-:Y:S01]  /*2360*/  ISETP.LT.U32.AND P0, PT, R68, 0x20, P0 ;  /* 0x000000204400780c */ /* 0x000fe20000701070 */
[----:B------:R-:W-:Y:S01]  /*2370*/  UMOV UR10, UR19 ;  /* 0x00000013000a7c82 */ /* 0x000fe20008000000 */
[----:B------:R-:W-:-:S04]  /*2380*/  LOP3.LUT R0, R3, 0x780, R0, 0xf8, !PT ;  /* 0x0000078003007812 */ /* 0x000fc800078ef800 */
[----:B------:R-:W-:Y:S01]  /*2390*/  LDTM.16dp32bit_t0_t15.x64 R4, tmem[UR22] ;  /* 0x00000016000479ee */ /* 0x000fe20008b00000 */
[----:B------:R-:W2:Y:S01]  /*23a0*/  LDTM.16dp32bit_t16_t31.x64 R4, tmem[UR22+0x40] ;  /* 0x00004016000479ee */ /* 0x000ea20008b20000 */
[C---:B------:R-:W-:Y:S01]  /*23b0*/  LOP3.LUT R2, R0.reuse, 0x10, RZ, 0x3c, !PT ;  /* 0x0000001000027812 */ /* 0x040fe200078e3cff */
[----:B------:R-:W-:Y:S01]  /*23c0*/  NOP ;  /* 0x0000000000007918 */ /* 0x000fe20000000000 */
[----:B------:R-:W-:-:S03]  /*23d0*/  LOP3.LUT R3, R0, 0x20, RZ, 0x3c, !PT ;  /* 0x0000002000037812 */ /* 0x000fc600078e3cff */
[----:B--2---:R-:W-:Y:S01]  /*23e0*/  VOTEU.ANY UP1, P0 ;  /* 0x0000000000ff7886 */ /* 0x004fe20000020100 */
[----:B------:R-:W-:Y:S01]  /*23f0*/  VOTEU.ANY UP0, P0 ;  /* 0x0000000000ff7886 */ /* 0x000fe20000000100 */
[----:B------:R-:W-:Y:S02]  /*2400*/  F2FP.SATFINITE.E4M3.F32.PACK_AB_MERGE_C R6, R7, R6, RZ ;  /* 0x000000060706723e */ /* 0x000fe400048070ff */
[----:B------:R-:W-:Y:S02]  /*2410*/  F2FP.SATFINITE.E4M3.F32.PACK_AB_MERGE_C R10, R11, R10, RZ ;  /* 0x0000000a0b0a723e */ /* 0x000fe400048070ff */
[----:B------:R-:W-:Y:S02]  /*2420*/  F2FP.SATFINITE.E4M3.F32.PACK_AB_MERGE_C R14, R15, R14, RZ ;  /* 0x0000000e0f0e723e */ /* 0x000fe400048070ff */
[----:B------:R-:W-:Y:S02]  /*2430*/  F2FP.SATFINITE.E4M3.F32.PACK_AB_MERGE_C R7, R19, R18, RZ ;  /* 0x000000121307723e */ /* 0x000fe400048070ff */
[----:B------:R-:W-:-:S02]  /*2440*/  F2FP.SATFINITE.E4M3.F32.PACK_AB_MERGE_C R22, R23, R22, RZ ;  /* 0x000000161716723e */ /* 0x000fc400048070ff */
[----:B------:R-:W-:Y:S02]  /*2450*/  F2FP.SATFINITE.E4M3.F32.PACK_AB_MERGE_C R26, R27, R26, RZ ;  /* 0x0000001a1b1a723e */ /* 0x000fe400048070ff */
        /* <DEDUP_REMOVED lines=10> */
[----:B------:R-:W-:-:S02]  /*2500*/  F2FP.SATFINITE.E4M3.F32.PACK_AB_MERGE_C R4, R5, R4, R6 ;  /* 0x000000040504723e */ /* 0x000fc40004807006 */
[----:B------:R-:W-:Y:S02]  /*2510*/  F2FP.SATFINITE.E4M3.F32.PACK_AB_MERGE_C R5, R9, R8, R10 ;  /* 0x000000080905723e */ /* 0x000fe4000480700a */
[----:B------:R-:W-:Y:S02]  /*2520*/  F2FP.SATFINITE.E4M3.F32.PACK_AB_MERGE_C R6, R13, R12, R14 ;  /* 0x0000000c0d06723e */ /* 0x000fe4000480700e */
[----:B------:R-:W-:Y:S02]  /*2530*/  F2FP.SATFINITE.E4M3.F32.PACK_AB_MERGE_C R7, R17, R16, R7 ;  /* 0x000000101107723e */ /* 0x000fe40004807007 */
[----:B------:R-:W-:Y:S02]  /*2540*/  F2FP.SATFINITE.E4M3.F32.PACK_AB_MERGE_C R20, R21, R20, R22 ;  /* 0x000000141514723e */ /* 0x000fe40004807016 */
[----:B------:R-:W-:Y:S01]  /*2550*/  F2FP.SATFINITE.E4M3.F32.PACK_AB_MERGE_C R21, R25, R24, R26 ;  /* 0x000000181915723e */ /* 0x000fe2000480701a */
[----:B-1----:R1:W-:Y:S01]  /*2560*/  STS.128 [R0+UR8], R4 ;  /* 0x0000000400007988 */ /* 0x0023e20008000c08 */
[----:B------:R-:W-:-:S02]  /*2570*/  F2FP.SATFINITE.E4M3.F32.PACK_AB_MERGE_C R22, R29, R28, R30 ;  /* 0x0000001c1d16723e */ /* 0x000fc4000480701e */
[----:B------:R-:W-:Y:S02]  /*2580*/  F2FP.SATFINITE.E4M3.F32.PACK_AB_MERGE_C R23, R33, R32, R23 ;  /* 0x000000202117723e */ /* 0x000fe40004807017 */
[----:B------:R-:W-:Y:S02]  /*2590*/  F2FP.SATFINITE.E4M3.F32.PACK_AB_MERGE_C R36, R37, R36, R38 ;  /* 0x000000242524723e */ /* 0x000fe40004807026 */
[----:B------:R-:W-:Y:S01]  /*25a0*/  F2FP.SATFINITE.E4M3.F32.PACK_AB_MERGE_C R37, R41, R40, R42 ;  /* 0x000000282925723e */ /* 0x000fe2000480702a */
[----:B------:R1:W-:Y:S01]  /*25b0*/  STS.128 [R2+UR8], R20 ;  /* 0x0000001402007988 */ /* 0x0003e20008000c08 */
[----:B------:R-:W-:Y:S02]  /*25c0*/  F2FP.SATFINITE.E4M3.F32.PACK_AB_MERGE_C R38, R45, R44, R46 ;  /* 0x0000002c2d26723e */ /* 0x000fe4000480702e */
[----:B------:R-:W-:Y:S02]  /*25d0*/  F2FP.SATFINITE.E4M3.F32.PACK_AB_MERGE_C R39, R49, R48, R50 ;  /* 0x000000303127723e */ /* 0x000fe40004807032 */
[----:B------:R-:W-:-:S02]  /*25e0*/  F2FP.SATFINITE.E4M3.F32.PACK_AB_MERGE_C R52, R53, R52, R54 ;  /* 0x000000343534723e */ /* 0x000fc40004807036 */
[----:B------:R-:W-:Y:S01]  /*25f0*/  F2FP.SATFINITE.E4M3.F32.PACK_AB_MERGE_C R53, R57, R56, R58 ;  /* 0x000000383935723e */ /* 0x000fe2000480703a */
[----:B------:R1:W-:Y:S01]  /*2600*/  STS.128 [R3+UR8], R36 ;  /* 0x0000002403007988 */ /* 0x0003e20008000c08 */
[----:B------:R-:W-:Y:S02]  /*2610*/  F2FP.SATFINITE.E4M3.F32.PACK_AB_MERGE_C R54, R61, R60, R62 ;  /* 0x0000003c3d36723e */ /* 0x000fe4000480703e */
[----:B------:R-:W-:Y:S02]  /*2620*/  F2FP.SATFINITE.E4M3.F32.PACK_AB_MERGE_C R55, R65, R64, R66 ;  /* 0x000000404137723e */ /* 0x000fe40004807042 */
[----:B------:R-:W-:-:S05]  /*2630*/  LOP3.LUT R8, R0, 0x30, RZ, 0x3c, !PT ;  /* 0x0000003000087812 */ /* 0x000fca00078e3cff */
[----:B------:R1:W-:Y:S01]  /*2640*/  STS.128 [R8+UR8], R52 ;  /* 0x0000003408007988 */ /* 0x0003e20008000c08 */
[----:B------:R2:W-:Y:S06]  /*2650*/  MEMBAR.ALL.CTA ;  /* 0x0000000000007992 */ /* 0x0005ec0000008000 */
[----:B--2---:R-:W2:Y:S02]  /*2660*/  FENCE.VIEW.ASYNC.S ;  /* 0x00000000000073c6 */ /* 0x004ea40000000000 */
[----:B--2---:R-:W-:Y:S06]  /*2670*/  BAR.SYNC.DEFER_BLOCKING 0x0 ;  /* 0x0000000000007b1d */ /* 0x004fec0000010000 */
[----:B------:R1:W-:Y:S01]  /*2680*/  @UP1 UTMASTG.2D [UR8], [UR20] ;  /* 0x00000008140013b5 */ /* 0x0003e20008008000 */
[----:B------:R0:W-:Y:S01]  /*2690*/  UTMACMDFLUSH ;  /* 0x00000000000079b7 */ /* 0x0001e20000000000 */
[----:B------:R-:W-:-:S04]  /*26a0*/  DEPBAR.LE SB0, 0x0 ;  /* 0x000080000000791a */ /* 0x000fc80000000000 */
[----:B------:R-:W-:Y:S08]  /*26b0*/  BAR.SYNC.DEFER_BLOCKING 0x0 ;  /* 0x0000000000007b1d */ /* 0x000ff00000010000 */
[----:B------:R-:W-:Y:S06]  /*26c0*/  BAR.SYNC.DEFER_BLOCKING 0x0 ;  /* 0x0000000000007b1d */ /* 0x000fec0000010000 */
[----:B-1----:R-:W-:Y:S05]  /*26d0*/  @P2 BRA `(.L_x_71) ;  /* 0x0000000000a02947 */ /* 0x002fea0003800000 */
[----:B------:R-:W1:Y:S01]  /*26e0*/  S2UR UR5, SR_CgaCtaId ;  /* 0x00000000000579c3 */ /* 0x000e620000008800 */
[----:B------:R-:W-:Y:S01]  /*26f0*/  NOP ;  /* 0x0000000000007918 */ /* 0x000fe20000000000 */
[----:B------:R-:W-:Y:S01]  /*2700*/  UMOV UR4, 0x50 ;  /* 0x0000005000047882 */ /* 0x000fe20000000000 */
[----:B------:R-:W-:Y:S02]  /*2710*/  IMAD.U32 R0, RZ, RZ, UR23 ;  /* 0x00000017ff007e24 */ /* 0x000fe4000f8e00ff */
[----:B------:R-:W-:Y:S02]  /*2720*/  IMAD.MOV.U32 R3, RZ, RZ, 0xf ;  /* 0x0000000fff037424 */ /* 0x000fe400078e00ff */
[----:B------:R-:W-:Y:S01]  /*2730*/  IMAD.MOV.U32 R7, RZ, RZ, 0x1 ;  /* 0x00000001ff077424 */ /* 0x000fe200078e00ff */
[----:B------:R-:W-:-:S04]  /*2740*/  LOP3.LUT R0, R0, 0xffff, RZ, 0xc0, !PT ;  /* 0x0000ffff00007812 */ /* 0x000fc800078ec0ff */
[----:B------:R-:W-:-:S05]  /*2750*/  SHF.R.U32.HI R0, RZ, 0x5, R0 ;  /* 0x00000005ff007819 */ /* 0x000fca0000011600 */
[----:B------:R-:W-:Y:S01]  /*2760*/  VIADD R2, R0, 0x10 ;  /* 0x0000001000027836 */ /* 0x000fe20000000000 */
[----:B------:R-:W-:Y:S01]  /*2770*/  SHF.L.U32 R0, R3, R0, RZ ;  /* 0x0000000003007219 */ /* 0x000fe200000006ff */
[----:B-1----:R-:W-:-:S03]  /*2780*/  ULEA UR6, UR5, UR4, 0x18 ;  /* 0x0000000405067291 */ /* 0x002fc6000f8ec0ff */
[----:B------:R-:W-:-:S04]  /*2790*/  SHF.L.U32 R3, R7, R2, RZ ;  /* 0x0000000207037219 */ /* 0x000fc800000006ff */
[----:B------:R-:W-:Y:S02]  /*27a0*/  LOP3.LUT R0, R3, R0, RZ, 0xfc, !PT ;  /* 0x0000000003007212 */ /* 0x000fe400078efcff */
[----:B------:R-:W1:Y:S02]  /*27b0*/  LDS R5, [UR6] ;  /* 0x00000006ff057984 */ /* 0x000e640008000800 */
[C---:B------:R-:W-:Y:S02]  /*27c0*/  LOP3.LUT R2, R0.reuse, 0xffff, RZ, 0xc0, !PT ;  /* 0x0000ffff00027812 */ /* 0x040fe400078ec0ff */
[----:B-1----:R-:W-:-:S04]  /*27d0*/  LOP3.LUT R3, R0, 0xffff, R5, 0x80, !PT ;  /* 0x0000ffff00037812 */ /* 0x002fc800078e8005 */
[----:B------:R-:W-:-:S13]  /*27e0*/  ISETP.NE.AND P0, PT, R3, R2, PT ;  /* 0x000000020300720c */ /* 0x000fda0003f05270 */
[----:B------:R-:W-:Y:S05]  /*27f0*/  @P0 BRA `(.L_x_72) ;  /* 0x0000000000500947 */ /* 0x000fea0003800000 */
[----:B------:R-:W-:Y:S02]  /*2800*/  SHF.R.U32.HI R5, RZ, 0x10, R5 ;  /* 0x00000010ff057819 */ /* 0x000fe40000011605 */
[----:B------:R-:W-:-:S04]  /*2810*/  SHF.R.U32.HI R2, RZ, 0x10, R0 ;  /* 0x00000010ff027819 */ /* 0x000fc80000011600 */
[----:B------:R-:W-:-:S04]  /*2820*/  LOP3.LUT R5, R5, R2, RZ, 0xc0, !PT ;  /* 0x0000000205057212 */ /* 0x000fc800078ec0ff */
[----:B------:R-:W-:-:S13]  /*2830*/  ISETP.NE.AND P0, PT, R5, R2, PT ;  /* 0x000000020500720c */ /* 0x000fda0003f05270 */
[----:B------:R-:W-:Y:S05]  /*2840*/  @P0 BRA `(.L_x_73) ;  /* 0x0000000000300947 */ /* 0x000fea0003800000 */
[----:B------:R-:W-:Y:S01]  /*2850*/  R2UR UR4, R0 ;  /* 0x00000000000472ca */ /* 0x000fe200000e0000 */
[----:B------:R-:W-:Y:S01]  /*2860*/  VOTEU.ANY UR5, UPT, PT ;  /* 0x0000000000057886 */ /* 0x000fe200038e0100 */
[----:B------:R-:W1:Y:S01]  /*2870*/  S2R R0, SR_LANEID ;  /* 0x0000000000007919 */ /* 0x000e620000000000 */
[----:B------:R-:W-:-:S10]  /*2880*/  UFLO.U32 UR5, UR5 ;  /* 0x00000005000572bd */ /* 0x000fd400080e0000 */
[----:B------:R-:W-:-:S06]  /*2890*/  ULOP3.LUT UR4, URZ, UR4, URZ, 0x33, !UPT ;  /* 0x00000004ff047292 */ /* 0x000fcc000f8e33ff */
[----:B------:R-:W-:-:S04]  /*28a0*/  IMAD.U32 R2, RZ, RZ, UR4 ;  /* 0x00000004ff027e24 */ /* 0x000fc8000f8e00ff */
[----:B------:R-:W2:Y:S02]  /*28b0*/  REDUX UR7, R2 ;  /* 0x00000000020773c4 */ /* 0x000ea40000000000 */
[----:B------:R3:W-:Y:S01]  /*28c0*/  UTCATOMSWS.AND URZ, UR4 ;  /* 0x0000000400ff79e3 */ /* 0x0007e20008000000 */
[----:B-1----:R-:W-:Y:S01]  /*28d0*/  ISETP.EQ.U32.AND P0, PT, R0, UR5, PT ;  /* 0x0000000500007c0c */ /* 0x002fe2000bf02070 */
[----:B--2---:R-:W-:-:S12]  /*28e0*/  IMAD.U32 R0, RZ, RZ, UR7 ;  /* 0x00000007ff007e24 */ /* 0x004fd8000f8e00ff */
[----:B------:R3:W-:Y:S01]  /*28f0*/  @P0 ATOMS.AND RZ, [UR6], R0 ;  /* 0x00000000ffff098c */ /* 0x0007e2000a800006 */
[----:B------:R-:W-:Y:S05]  /*2900*/  BRA `(.L_x_71) ;  /* 0x0000000000147947 */ /* 0x000fea0003800000 */
.L_x_73:
[----:B------:R-:W-:-:S07]  /*2910*/  MOV R2, 0x2930 ;  /* 0x0000293000027802 */ /* 0x000fce0000000f00 */
[----:B------:R-:W-:Y:S05]  /*2920*/  CALL.REL.NOINC `($__internal_0_$__cuda_sm10x_tcgen05_guardrail_trap_col_being_dealloced_not_returned_by_alloc) ;  /* 0x0000000000447944 */ /* 0x000fea0003c00000 */
[----:B------:R-:W-:Y:S05]  /*2930*/  BRA `(.L_x_71) ;  /* 0x0000000000087947 */ /* 0x000fea0003800000 */
.L_x_72:
[----:B------:R-:W-:-:S07]  /*2940*/  MOV R2, 0x2960 ;  /* 0x0000296000027802 */ /* 0x000fce0000000f00 */
[----:B------:R-:W-:Y:S05]  /*2950*/  CALL.REL.NOINC `($__internal_2_$__cuda_sm10x_tcgen05_guardrail_trap_unallocated_columns_being_dealloced) ;  /* 0x0000000000507944 */ /* 0x000fea0003c00000 */
.L_x_71:
[----:B------:R-:W-:Y:S01]  /*2960*/  NOP ;  /* 0x0000000000007918 */ /* 0x000fe20000000000 */
[----:B---3--:R-:W-:Y:S05]  /*2970*/  EXIT ;  /* 0x000000000000794d */ /* 0x008fea0003800000 */
.L_x_58:
[----:B------:R-:W1:Y:S02]  /*2980*/  SYNCS.PHASECHK.TRANS64.TRYWAIT P0, [UR8+0x9000], RZ ;  /* 0x009000ffff0075a7 */ /* 0x000e640008001108 */
[----:B-1----:R-:W-:Y:S05]  /*2990*/  @!P0 BRA `(.L_x_58) ;  /* 0xfffffffc00f88947 */ /* 0x002fea000383ffff */
[----:B------:R-:W-:Y:S05]  /*29a0*/  BRA `(.L_x_74) ;  /* 0xfffffff000447947 */ /* 0x000fea000383ffff */
.L_x_60:
[----:B------:R-:W1:Y:S02]  /*29b0*/  SYNCS.PHASECHK.TRANS64.TRYWAIT P1, [UR8+0x9020], RZ ;  /* 0x009020ffff0075a7 */ /* 0x000e640008021108 */
[----:B-1----:R-:W-:Y:S05]  /*29c0*/  @!P1 BRA `(.L_x_60) ;  /* 0xfffffffc00f89947 */ /* 0x002fea000383ffff */
[----:B------:R-:W-:Y:S05]  /*29d0*/  BRA `(.L_x_75) ;  /* 0xfffffff000c07947 */ /* 0x000fea000383ffff */
.L_x_61:
[----:B------:R-:W2:Y:S02]  /*29e0*/  SYNCS.PHASECHK.TRANS64.TRYWAIT P0, [UR28+0x9000], R2 ;  /* 0x00900002ff0075a7 */ /* 0x000ea4000800111c */
[----:B--2---:R-:W-:Y:S05]  /*29f0*/  @!P0 BRA `(.L_x_61) ;  /* 0xfffffffc00f88947 */ /* 0x004fea000383ffff */
[----:B------:R-:W-:Y:S05]  /*2a00*/  BRA `(.L_x_76) ;  /* 0xfffffff400407947 */ /* 0x000fea000383ffff */
.L_x_63:
[----:B------:R-:W2:Y:S02]  /*2a10*/  SYNCS.PHASECHK.TRANS64.TRYWAIT P0, [UR28+0x9020], R2 ;  /* 0x00902002ff0075a7 */ /* 0x000ea4000800111c */
[----:B--2---:R-:W-:Y:S05]  /*2a20*/  @!P0 BRA `(.L_x_63) ;  /* 0xfffffffc00f88947 */ /* 0x004fea000383ffff */
[----:B------:R-:W-:Y:S05]  /*2a30*/  BRA `(.L_x_77) ;  /* 0xfffffff400b07947 */ /* 0x000fea000383ffff */
        .weak           $__internal_0_$__cuda_sm10x_tcgen05_guardrail_trap_col_being_dealloced_not_returned_by_alloc
        .type           $__internal_0_$__cuda_sm10x_tcgen05_guardrail_trap_col_being_dealloced_not_returned_by_alloc,@function
        .size           $__internal_0_$__cuda_sm10x_tcgen05_guardrail_trap_col_being_dealloced_not_returned_by_alloc,($__internal_1_$__cuda_sm10x_tcgen05_guardrail_trap_phase_invalid_during_alloc - $__internal_0_$__cuda_sm10x_tcgen05_guardrail_trap_col_being_dealloced_not_returned_by_alloc)
$__internal_0_$__cuda_sm10x_tcgen05_guardrail_trap_col_being_dealloced_not_returned_by_alloc:
[----:B------:R-:W-:Y:S05]  /*2a40*/  BPT.TRAP 0x1 ;  /* 0x000000040000795c */ /* 0x000fea0000300000 */
[----:B------:R-:W-:-:S04]  /*2a50*/  IMAD.MOV.U32 R3, RZ, RZ, 0x0 ;  /* 0x00000000ff037424 */ /* 0x000fc800078e00ff */
[----:B------:R-:W-:Y:S05]  /*2a60*/  RET.REL.NODEC R2 `(gluon_tcgen05) ;  /* 0xffffffd402647950 */ /* 0x000fea0003c3ffff */
        .weak           $__internal_1_$__cuda_sm10x_tcgen05_guardrail_trap_phase_invalid_during_alloc
        .type           $__internal_1_$__cuda_sm10x_tcgen05_guardrail_trap_phase_invalid_during_alloc,@function
        .size           $__internal_1_$__cuda_sm10x_tcgen05_guardrail_trap_phase_invalid_during_alloc,($__internal_2_$__cuda_sm10x_tcgen05_guardrail_trap_unallocated_columns_being_dealloced - $__internal_1_$__cuda_sm10x_tcgen05_guardrail_trap_phase_invalid_during_alloc)
$__internal_1_$__cuda_sm10x_tcgen05_guardrail_trap_phase_invalid_during_alloc:
[----:B------:R-:W-:Y:S05]  /*2a70*/  BPT.TRAP 0x1 ;  /* 0x000000040000795c */ /* 0x000fea0000300000 */
[----:B------:R-:W-:-:S04]  /*2a80*/  IMAD.MOV.U32 R3, RZ, RZ, 0x0 ;  /* 0x00000000ff037424 */ /* 0x000fc800078e00ff */
[----:B------:R-:W-:Y:S05]  /*2a90*/  RET.REL.NODEC R2 `(gluon_tcgen05) ;  /* 0xffffffd402587950 */ /* 0x000fea0003c3ffff */
        .weak           $__internal_2_$__cuda_sm10x_tcgen05_guardrail_trap_unallocated_columns_being_dealloced
        .type           $__internal_2_$__cuda_sm10x_tcgen05_guardrail_trap_unallocated_columns_being_dealloced,@function
        .size           $__internal_2_$__cuda_sm10x_tcgen05_guardrail_trap_unallocated_columns_being_dealloced,(.L_x_81 - $__internal_2_$__cuda_sm10x_tcgen05_guardrail_trap_unallocated_columns_being_dealloced)
$__internal_2_$__cuda_sm10x_tcgen05_guardrail_trap_unallocated_columns_being_dealloced:
[----:B------:R-:W-:Y:S05]  /*2aa0*/  BPT.TRAP 0x1 ;  /* 0x000000040000795c */ /* 0x000fea0000300000 */
[----:B------:R-:W-:-:S04]  /*2ab0*/  IMAD.MOV.U32 R3, RZ, RZ, 0x0 ;  /* 0x00000000ff037424 */ /* 0x000fc800078e00ff */
[----:B------:R-:W-:Y:S05]  /*2ac0*/  RET.REL.NODEC R2 `(gluon_tcgen05) ;  /* 0xffffffd4024c7950 */ /* 0x000fea0003c3ffff */
.L_x_78:
[----:B------:R-:W-:-:S00]  /*2ad0*/  BRA `(.L_x_78) ;  /* 0xfffffffc00fc7947 */ /* 0x000fc0000383ffff */
[----:B------:R-:W-:-:S00]  /*2ae0*/  NOP ;  /* 0x0000000000007918 */ /* 0x000fc00000000000 */
        /* <DEDUP_REMOVED lines=9> */
.L_x_81:


//--------------------- .nv.shared.gluon_tcgen05  --------------------------
	.section	.nv.shared.gluon_tcgen05,"aw",@nobits
	.sectionflags	@""
	.align	16
	.zero		1024


//--------------------- .nv.shared.reserved.0     --------------------------
	.section	.nv.shared.reserved.0,"aw",@nobits
	.align	8
	.weak		__nv_reservedSMEM_offset_0_alias
	.size		__nv_reservedSMEM_offset_0_alias, 0, 64
	.other		__nv_reservedSMEM_offset_0_alias,@"STO_CUDA_RESERVED_SHARED STV_DEFAULT"
__nv_reservedSMEM_offset_0_alias:
	.zero		0
.nv.shared.reserved.0:
	.zero		64
	.weak		__nv_reservedSMEM_allocation_phase
	.type		__nv_reservedSMEM_allocation_phase,@object
	.size		__nv_reservedSMEM_allocation_phase,(.L_0 - __nv_reservedSMEM_allocation_phase)
__nv_reservedSMEM_allocation_phase:
	.zero		1
.L_0:
	.zero		7
	.weak		__nv_reservedSMEM_devtool_atexit_pc
	.type		__nv_reservedSMEM_devtool_atexit_pc,@object
	.size		__nv_reservedSMEM_devtool_atexit_pc,(__nv_reservedSMEM_allocation_mask - __nv_reservedSMEM_devtool_atexit_pc)
__nv_reservedSMEM_devtool_atexit_pc:
	.zero		8
	.weak		__nv_reservedSMEM_allocation_mask
	.type		__nv_reservedSMEM_allocation_mask,@object
	.size		__nv_reservedSMEM_allocation_mask,(.L_2 - __nv_reservedSMEM_allocation_mask)
__nv_reservedSMEM_allocation_mask:
	.zero		4
.L_2:


//--------------------- .nv.constant0.gluon_tcgen05 --------------------------
	.section	.nv.constant0.gluon_tcgen05,"a",@progbits
	.sectionflags	@""
	.align	4
.nv.constant0.gluon_tcgen05:
	.zero		976


//--------------------- SYMBOLS --------------------------

	.type		.nv.reservedSmem.offset0,@object
	.size		.nv.reservedSmem.offset0,0x4
	.type		.nv.reservedSmem.cap,@object
	.size		.nv.reservedSmem.cap,0x4
